//
// Generated by NVIDIA NVVM Compiler
//
// Compiler Build ID: CL-36424714
// Cuda compilation tools, release 13.0, V13.0.88
// Based on NVVM 20.0.0
//

.version 9.0
.target sm_100
.address_size 64

	// .globl	_Z8mykerneli
.extern .func  (.param .b32 func_retval0) vprintf
(
	.param .b64 vprintf_param_0,
	.param .b64 vprintf_param_1
)
;
.global .attribute(.managed) .align 8 .u64 STORAGE_TABLE;
.global .attribute(.managed) .align 4 .u32 STORAGE_COUNT;
.global .attribute(.managed) .align 4 .u32 PAGEFAULT;
.global .attribute(.managed) .align 1 .b8 storage[131072];
.global .attribute(.managed) .align 1 .b8 results[131072];
.global .attribute(.managed) .align 1 .b8 input[131072];
// _ZZ8mykerneliE4data has been demoted
.extern .shared .align 16 .b8 pt[];
.global .align 1 .b8 $str[48] = {116, 104, 105, 115, 32, 116, 104, 114, 101, 97, 100, 32, 112, 105, 100, 32, 61, 32, 37, 100, 44, 32, 116, 111, 116, 97, 108, 32, 112, 97, 103, 101, 102, 97, 117, 108, 116, 32, 116, 105, 109, 101, 115, 61, 37, 117, 10};

.visible .entry _Z8mykerneli(
	.param .u32 _Z8mykerneli_param_0
)
{
	.local .align 8 .b8 	__local_depot0[8];
	.reg .b64 	%SP;
	.reg .b64 	%SPL;
	.reg .pred 	%p<176>;
	.reg .b16 	%rs<295>;
	.reg .b32 	%r<981>;
	.reg .b64 	%rd<658>;
	// demoted variable
	.shared .align 1 .b8 _ZZ8mykerneliE4data[32768];
	mov.u64 	%SPL, __local_depot0;
	cvta.local.u64 	%SP, %SPL;
	ld.param.u32 	%r258, [_Z8mykerneli_param_0];
	mov.u32 	%r1, %tid.x;
	setp.ne.s32 	%p7, %r1, 0;
	@%p7 bra 	$L__BB0_5;
	mov.b32 	%r891, 0;
	st.global.u32 	[PAGEFAULT], %r891;
	mov.u32 	%r260, pt;
	cvt.u64.u32 	%rd22, %r260;
	cvta.shared.u64 	%rd23, %rd22;
	add.s64 	%rd24, %rd23, 4096;
	st.global.u64 	[STORAGE_TABLE], %rd24;
	st.global.u32 	[STORAGE_COUNT], %r891;
$L__BB0_2:
	shl.b32 	%r261, %r891, 2;
	add.s32 	%r263, %r260, %r261;
	mov.b32 	%r264, 0;
	st.shared.v4.u32 	[%r263], {%r264, %r264, %r264, %r264};
	st.shared.v4.u32 	[%r263+16], {%r264, %r264, %r264, %r264};
	st.shared.v4.u32 	[%r263+32], {%r264, %r264, %r264, %r264};
	st.shared.v4.u32 	[%r263+48], {%r264, %r264, %r264, %r264};
	st.shared.v4.u32 	[%r263+64], {%r264, %r264, %r264, %r264};
	st.shared.v4.u32 	[%r263+80], {%r264, %r264, %r264, %r264};
	st.shared.v4.u32 	[%r263+96], {%r264, %r264, %r264, %r264};
	st.shared.v4.u32 	[%r263+112], {%r264, %r264, %r264, %r264};
	st.shared.v4.u32 	[%r263+128], {%r264, %r264, %r264, %r264};
	st.shared.v4.u32 	[%r263+144], {%r264, %r264, %r264, %r264};
	st.shared.v4.u32 	[%r263+160], {%r264, %r264, %r264, %r264};
	st.shared.v4.u32 	[%r263+176], {%r264, %r264, %r264, %r264};
	st.shared.v4.u32 	[%r263+192], {%r264, %r264, %r264, %r264};
	st.shared.v4.u32 	[%r263+208], {%r264, %r264, %r264, %r264};
	st.shared.v4.u32 	[%r263+224], {%r264, %r264, %r264, %r264};
	st.shared.v4.u32 	[%r263+240], {%r264, %r264, %r264, %r264};
	add.s32 	%r891, %r891, 64;
	setp.ne.s32 	%p8, %r891, 3072;
	@%p8 bra 	$L__BB0_2;
	mov.b32 	%r892, 0;
	mov.u64 	%rd26, results;
	mov.u64 	%rd28, storage;
$L__BB0_4:
	cvt.u64.u32 	%rd25, %r892;
	add.s64 	%rd27, %rd26, %rd25;
	mov.b16 	%rs2, 0;
	st.global.u8 	[%rd27], %rs2;
	add.s64 	%rd29, %rd28, %rd25;
	st.global.u8 	[%rd29], %rs2;
	st.global.u8 	[%rd27+1], %rs2;
	st.global.u8 	[%rd29+1], %rs2;
	st.global.u8 	[%rd27+2], %rs2;
	st.global.u8 	[%rd29+2], %rs2;
	st.global.u8 	[%rd27+3], %rs2;
	st.global.u8 	[%rd29+3], %rs2;
	st.global.u8 	[%rd27+4], %rs2;
	st.global.u8 	[%rd29+4], %rs2;
	st.global.u8 	[%rd27+5], %rs2;
	st.global.u8 	[%rd29+5], %rs2;
	st.global.u8 	[%rd27+6], %rs2;
	st.global.u8 	[%rd29+6], %rs2;
	st.global.u8 	[%rd27+7], %rs2;
	st.global.u8 	[%rd29+7], %rs2;
	st.global.u8 	[%rd27+8], %rs2;
	st.global.u8 	[%rd29+8], %rs2;
	st.global.u8 	[%rd27+9], %rs2;
	st.global.u8 	[%rd29+9], %rs2;
	st.global.u8 	[%rd27+10], %rs2;
	st.global.u8 	[%rd29+10], %rs2;
	st.global.u8 	[%rd27+11], %rs2;
	st.global.u8 	[%rd29+11], %rs2;
	st.global.u8 	[%rd27+12], %rs2;
	st.global.u8 	[%rd29+12], %rs2;
	st.global.u8 	[%rd27+13], %rs2;
	st.global.u8 	[%rd29+13], %rs2;
	st.global.u8 	[%rd27+14], %rs2;
	st.global.u8 	[%rd29+14], %rs2;
	st.global.u8 	[%rd27+15], %rs2;
	st.global.u8 	[%rd29+15], %rs2;
	st.global.u8 	[%rd27+16], %rs2;
	st.global.u8 	[%rd29+16], %rs2;
	st.global.u8 	[%rd27+17], %rs2;
	st.global.u8 	[%rd29+17], %rs2;
	st.global.u8 	[%rd27+18], %rs2;
	st.global.u8 	[%rd29+18], %rs2;
	st.global.u8 	[%rd27+19], %rs2;
	st.global.u8 	[%rd29+19], %rs2;
	st.global.u8 	[%rd27+20], %rs2;
	st.global.u8 	[%rd29+20], %rs2;
	st.global.u8 	[%rd27+21], %rs2;
	st.global.u8 	[%rd29+21], %rs2;
	st.global.u8 	[%rd27+22], %rs2;
	st.global.u8 	[%rd29+22], %rs2;
	st.global.u8 	[%rd27+23], %rs2;
	st.global.u8 	[%rd29+23], %rs2;
	st.global.u8 	[%rd27+24], %rs2;
	st.global.u8 	[%rd29+24], %rs2;
	st.global.u8 	[%rd27+25], %rs2;
	st.global.u8 	[%rd29+25], %rs2;
	st.global.u8 	[%rd27+26], %rs2;
	st.global.u8 	[%rd29+26], %rs2;
	st.global.u8 	[%rd27+27], %rs2;
	st.global.u8 	[%rd29+27], %rs2;
	st.global.u8 	[%rd27+28], %rs2;
	st.global.u8 	[%rd29+28], %rs2;
	st.global.u8 	[%rd27+29], %rs2;
	st.global.u8 	[%rd29+29], %rs2;
	st.global.u8 	[%rd27+30], %rs2;
	st.global.u8 	[%rd29+30], %rs2;
	st.global.u8 	[%rd27+31], %rs2;
	st.global.u8 	[%rd29+31], %rs2;
	add.s32 	%r892, %r892, 32;
	setp.ne.s32 	%p9, %r892, 131072;
	@%p9 bra 	$L__BB0_4;
$L__BB0_5:
	shl.b32 	%r6, %r1, 15;
	and.b32  	%r267, %r1, 3;
	or.b32  	%r7, %r267, 16384;
	mov.b32 	%r893, 0;
	mov.u64 	%rd31, input;
	mov.u64 	%rd175, storage;
$L__BB0_6:
	setp.lt.s32 	%p10, %r258, 1;
	setp.ne.s32 	%p11, %r1, %r893;
	or.pred  	%p12, %p11, %p10;
	@%p12 bra 	$L__BB0_56;
	mov.b32 	%r894, 0;
$L__BB0_8:
	add.s32 	%r272, %r894, %r6;
	cvt.u64.u32 	%rd30, %r272;
	add.s64 	%rd32, %rd31, %rd30;
	ld.global.u8 	%rs1, [%rd32];
	shr.u32 	%r10, %r272, 5;
	mov.b32 	%r899, 0;
	mov.b32 	%r896, 1;
	mov.b32 	%r895, -1;
	mov.u32 	%r897, %r895;
	mov.u32 	%r898, %r895;
$L__BB0_9:
	shl.b32 	%r273, %r899, 2;
	mov.u32 	%r274, pt;
	add.s32 	%r16, %r274, %r273;
	ld.shared.u32 	%r900, [%r16];
	and.b32  	%r275, %r900, 3;
	setp.ne.s32 	%p13, %r275, %r1;
	@%p13 bra 	$L__BB0_12;
	shr.u32 	%r276, %r900, 2;
	and.b32  	%r277, %r276, 4095;
	setp.ne.s32 	%p14, %r277, %r10;
	setp.lt.u32 	%p15, %r900, 16384;
	or.pred  	%p16, %p14, %p15;
	@%p16 bra 	$L__BB0_12;
	and.b32  	%r278, %r900, 16383;
	or.b32  	%r900, %r278, 16384;
	st.shared.u32 	[%r16], %r900;
	mov.u32 	%r898, %r899;
	bra.uni 	$L__BB0_14;
$L__BB0_12:
	setp.lt.u32 	%p17, %r900, 16384;
	@%p17 bra 	$L__BB0_14;
	add.s32 	%r900, %r900, 16384;
	st.shared.u32 	[%r16], %r900;
$L__BB0_14:
	setp.lt.u32 	%p18, %r900, 16384;
	selp.b32 	%r22, %r899, %r895, %p18;
	shr.u32 	%r279, %r900, 14;
	setp.gt.u32 	%p19, %r279, %r896;
	selp.b32 	%r23, %r899, %r897, %p19;
	max.u32 	%r24, %r279, %r896;
	add.s32 	%r25, %r899, 1;
	ld.shared.u32 	%r902, [%r16+4];
	and.b32  	%r280, %r902, 3;
	setp.ne.s32 	%p20, %r280, %r1;
	@%p20 bra 	$L__BB0_17;
	shr.u32 	%r281, %r902, 2;
	and.b32  	%r282, %r281, 4095;
	setp.ne.s32 	%p21, %r282, %r10;
	setp.lt.u32 	%p22, %r902, 16384;
	or.pred  	%p23, %p21, %p22;
	@%p23 bra 	$L__BB0_17;
	and.b32  	%r283, %r902, 16383;
	or.b32  	%r902, %r283, 16384;
	st.shared.u32 	[%r16+4], %r902;
	mov.u32 	%r898, %r25;
	bra.uni 	$L__BB0_19;
$L__BB0_17:
	setp.lt.u32 	%p24, %r902, 16384;
	@%p24 bra 	$L__BB0_19;
	add.s32 	%r902, %r902, 16384;
	st.shared.u32 	[%r16+4], %r902;
$L__BB0_19:
	setp.lt.u32 	%p25, %r902, 16384;
	selp.b32 	%r31, %r25, %r22, %p25;
	shr.u32 	%r284, %r902, 14;
	setp.gt.u32 	%p26, %r284, %r24;
	selp.b32 	%r32, %r25, %r23, %p26;
	max.u32 	%r33, %r284, %r24;
	add.s32 	%r34, %r899, 2;
	ld.shared.u32 	%r904, [%r16+8];
	and.b32  	%r285, %r904, 3;
	setp.ne.s32 	%p27, %r285, %r1;
	@%p27 bra 	$L__BB0_22;
	shr.u32 	%r286, %r904, 2;
	and.b32  	%r287, %r286, 4095;
	setp.ne.s32 	%p28, %r287, %r10;
	setp.lt.u32 	%p29, %r904, 16384;
	or.pred  	%p30, %p28, %p29;
	@%p30 bra 	$L__BB0_22;
	and.b32  	%r288, %r904, 16383;
	or.b32  	%r904, %r288, 16384;
	st.shared.u32 	[%r16+8], %r904;
	mov.u32 	%r898, %r34;
	bra.uni 	$L__BB0_24;
$L__BB0_22:
	setp.lt.u32 	%p31, %r904, 16384;
	@%p31 bra 	$L__BB0_24;
	add.s32 	%r904, %r904, 16384;
	st.shared.u32 	[%r16+8], %r904;
$L__BB0_24:
	setp.lt.u32 	%p32, %r904, 16384;
	selp.b32 	%r40, %r34, %r31, %p32;
	shr.u32 	%r289, %r904, 14;
	setp.gt.u32 	%p33, %r289, %r33;
	selp.b32 	%r41, %r34, %r32, %p33;
	max.u32 	%r42, %r289, %r33;
	add.s32 	%r43, %r899, 3;
	ld.shared.u32 	%r906, [%r16+12];
	and.b32  	%r290, %r906, 3;
	setp.ne.s32 	%p34, %r290, %r1;
	@%p34 bra 	$L__BB0_27;
	shr.u32 	%r291, %r906, 2;
	and.b32  	%r292, %r291, 4095;
	setp.ne.s32 	%p35, %r292, %r10;
	setp.lt.u32 	%p36, %r906, 16384;
	or.pred  	%p37, %p35, %p36;
	@%p37 bra 	$L__BB0_27;
	and.b32  	%r293, %r906, 16383;
	or.b32  	%r906, %r293, 16384;
	st.shared.u32 	[%r16+12], %r906;
	mov.u32 	%r898, %r43;
	bra.uni 	$L__BB0_29;
$L__BB0_27:
	setp.lt.u32 	%p38, %r906, 16384;
	@%p38 bra 	$L__BB0_29;
	add.s32 	%r906, %r906, 16384;
	st.shared.u32 	[%r16+12], %r906;
$L__BB0_29:
	setp.lt.u32 	%p39, %r906, 16384;
	selp.b32 	%r895, %r43, %r40, %p39;
	shr.u32 	%r294, %r906, 14;
	setp.gt.u32 	%p40, %r294, %r42;
	selp.b32 	%r897, %r43, %r41, %p40;
	max.u32 	%r896, %r294, %r42;
	add.s32 	%r899, %r899, 4;
	setp.ne.s32 	%p41, %r899, 1024;
	@%p41 bra 	$L__BB0_9;
	setp.eq.s32 	%p42, %r898, -1;
	@%p42 bra 	$L__BB0_32;
	shl.b32 	%r921, %r898, 5;
	bra.uni 	$L__BB0_55;
$L__BB0_32:
	setp.eq.s32 	%p43, %r895, -1;
	@%p43 bra 	$L__BB0_34;
	shl.b32 	%r295, %r10, 2;
	and.b32  	%r296, %r295, 16380;
	or.b32  	%r297, %r296, %r7;
	shl.b32 	%r298, %r895, 2;
	add.s32 	%r300, %r274, %r298;
	st.shared.u32 	[%r300], %r297;
	ld.global.u32 	%r301, [PAGEFAULT];
	add.s32 	%r302, %r301, 1;
	st.global.u32 	[PAGEFAULT], %r302;
	shl.b32 	%r921, %r895, 5;
	bra.uni 	$L__BB0_55;
$L__BB0_34:
	shl.b32 	%r921, %r897, 5;
	ld.global.u32 	%r56, [STORAGE_COUNT];
	setp.eq.s32 	%p44, %r56, 0;
	shl.b32 	%r304, %r897, 2;
	add.s32 	%r57, %r274, %r304;
	mov.b32 	%r916, -1;
	mov.u32 	%r917, %r916;
	@%p44 bra 	$L__BB0_43;
	ld.global.u64 	%rd1, [STORAGE_TABLE];
	ld.shared.u32 	%r58, [%r57];
	setp.eq.s32 	%p45, %r56, 1;
	mov.b32 	%r917, -1;
	mov.b32 	%r913, 0;
	mov.u32 	%r916, %r917;
	@%p45 bra 	$L__BB0_38;
	and.b32  	%r913, %r56, -2;
	shr.u32 	%r60, %r58, 2;
	mov.b32 	%r917, -1;
	mov.b32 	%r908, 0;
$L__BB0_37:
	shr.u32 	%r311, %r908, 1;
	mul.wide.u32 	%rd33, %r311, 4;
	add.s64 	%rd34, %rd1, %rd33;
	ld.u32 	%r312, [%rd34];
	xor.b32  	%r314, %r58, %r312;
	and.b32  	%r315, %r314, 16383;
	setp.eq.s32 	%p46, %r315, 0;
	shl.b32 	%r316, %r908, 5;
	selp.b32 	%r317, %r316, %r916, %p46;
	and.b32  	%r318, %r312, 3;
	setp.eq.s32 	%p47, %r318, %r1;
	shr.u32 	%r319, %r312, 2;
	and.b32  	%r320, %r319, 4095;
	setp.eq.s32 	%p48, %r320, %r10;
	selp.b32 	%r322, %r316, %r917, %p48;
	selp.b32 	%r323, %r322, %r917, %p47;
	shr.u32 	%r324, %r312, 14;
	xor.b32  	%r325, %r58, %r324;
	and.b32  	%r326, %r325, 3;
	shr.u32 	%r327, %r312, 16;
	xor.b32  	%r329, %r60, %r327;
	and.b32  	%r330, %r329, 4095;
	or.b32  	%r331, %r326, %r330;
	setp.eq.s32 	%p49, %r331, 0;
	add.s32 	%r332, %r316, 32;
	selp.b32 	%r916, %r332, %r317, %p49;
	and.b32  	%r333, %r324, 3;
	setp.eq.s32 	%p50, %r333, %r1;
	and.b32  	%r334, %r327, 4095;
	setp.eq.s32 	%p51, %r334, %r10;
	selp.b32 	%r335, %r332, %r323, %p51;
	selp.b32 	%r917, %r335, %r323, %p50;
	add.s32 	%r908, %r908, 2;
	setp.ne.s32 	%p52, %r908, %r913;
	@%p52 bra 	$L__BB0_37;
$L__BB0_38:
	and.b32  	%r336, %r56, 1;
	setp.eq.b32 	%p53, %r336, 1;
	not.pred 	%p54, %p53;
	@%p54 bra 	$L__BB0_43;
	shr.u32 	%r337, %r913, 1;
	mul.wide.u32 	%rd35, %r337, 4;
	add.s64 	%rd36, %rd1, %rd35;
	ld.u32 	%r72, [%rd36];
	xor.b32  	%r338, %r58, %r72;
	and.b32  	%r339, %r338, 3;
	setp.ne.s32 	%p56, %r339, 0;
	mov.pred 	%p173, 0;
	@%p56 bra 	$L__BB0_41;
	shr.u32 	%r341, %r338, 2;
	and.b32  	%r342, %r341, 4095;
	setp.eq.s32 	%p173, %r342, 0;
$L__BB0_41:
	shl.b32 	%r73, %r913, 5;
	selp.b32 	%r916, %r73, %r916, %p173;
	and.b32  	%r343, %r72, 3;
	setp.ne.s32 	%p57, %r343, %r1;
	@%p57 bra 	$L__BB0_43;
	shr.u32 	%r344, %r72, 2;
	and.b32  	%r345, %r344, 4095;
	setp.eq.s32 	%p58, %r345, %r10;
	selp.b32 	%r917, %r73, %r917, %p58;
$L__BB0_43:
	setp.ne.s32 	%p59, %r916, -1;
	@%p59 bra 	$L__BB0_51;
	and.b32  	%r346, %r56, 1;
	setp.eq.b32 	%p60, %r346, 1;
	@%p60 bra 	$L__BB0_46;
	ld.global.u64 	%rd652, [STORAGE_TABLE];
	shr.u32 	%r353, %r56, 1;
	mul.wide.u32 	%rd39, %r353, 4;
	add.s64 	%rd40, %rd652, %rd39;
	ld.u32 	%r354, [%rd40];
	and.b32  	%r355, %r354, -4;
	ld.shared.u32 	%r356, [%r57];
	and.b32  	%r357, %r356, 3;
	or.b32  	%r918, %r357, %r355;
	bra.uni 	$L__BB0_47;
$L__BB0_46:
	ld.global.u64 	%rd652, [STORAGE_TABLE];
	shr.u32 	%r347, %r56, 1;
	mul.wide.u32 	%rd37, %r347, 4;
	add.s64 	%rd38, %rd652, %rd37;
	ld.u32 	%r348, [%rd38];
	and.b32  	%r349, %r348, -49153;
	ld.shared.u32 	%r350, [%r57];
	shl.b32 	%r351, %r350, 14;
	and.b32  	%r352, %r351, 49152;
	or.b32  	%r918, %r352, %r349;
$L__BB0_47:
	shr.u32 	%r358, %r56, 1;
	mul.wide.u32 	%rd41, %r358, 4;
	add.s64 	%rd42, %rd652, %rd41;
	st.u32 	[%rd42], %r918;
	ld.global.u32 	%r81, [STORAGE_COUNT];
	and.b32  	%r359, %r81, 1;
	setp.eq.b32 	%p61, %r359, 1;
	@%p61 bra 	$L__BB0_49;
	ld.global.u64 	%rd653, [STORAGE_TABLE];
	shr.u32 	%r366, %r81, 1;
	mul.wide.u32 	%rd45, %r366, 4;
	add.s64 	%rd46, %rd653, %rd45;
	ld.u32 	%r367, [%rd46];
	and.b32  	%r368, %r367, -16381;
	ld.shared.u32 	%r369, [%r57];
	and.b32  	%r370, %r369, 16380;
	or.b32  	%r919, %r370, %r368;
	bra.uni 	$L__BB0_50;
$L__BB0_49:
	ld.global.u64 	%rd653, [STORAGE_TABLE];
	shr.u32 	%r360, %r81, 1;
	mul.wide.u32 	%rd43, %r360, 4;
	add.s64 	%rd44, %rd653, %rd43;
	ld.u32 	%r361, [%rd44];
	and.b32  	%r362, %r361, -268369921;
	ld.shared.u32 	%r363, [%r57];
	shl.b32 	%r364, %r363, 14;
	and.b32  	%r365, %r364, 268369920;
	or.b32  	%r919, %r365, %r362;
$L__BB0_50:
	shr.u32 	%r371, %r81, 1;
	mul.wide.u32 	%rd47, %r371, 4;
	add.s64 	%rd48, %rd653, %rd47;
	st.u32 	[%rd48], %r919;
	ld.global.u32 	%r372, [STORAGE_COUNT];
	add.s32 	%r373, %r372, 1;
	st.global.u32 	[STORAGE_COUNT], %r373;
	shl.b32 	%r916, %r56, 5;
$L__BB0_51:
	setp.ne.s32 	%p62, %r917, -1;
	@%p62 bra 	$L__BB0_53;
	mov.u32 	%r436, _ZZ8mykerneliE4data;
	add.s32 	%r437, %r436, %r921;
	ld.shared.u8 	%rs67, [%r437];
	cvt.u64.u32 	%rd174, %r916;
	add.s64 	%rd176, %rd175, %rd174;
	st.global.u8 	[%rd176], %rs67;
	mov.b16 	%rs68, 0;
	st.shared.u8 	[%r437], %rs68;
	ld.shared.u8 	%rs69, [%r437+1];
	st.global.u8 	[%rd176+1], %rs69;
	st.shared.u8 	[%r437+1], %rs68;
	ld.shared.u8 	%rs70, [%r437+2];
	add.s32 	%r438, %r916, 2;
	cvt.u64.u32 	%rd177, %r438;
	add.s64 	%rd178, %rd175, %rd177;
	st.global.u8 	[%rd178], %rs70;
	st.shared.u8 	[%r437+2], %rs68;
	ld.shared.u8 	%rs71, [%r437+3];
	add.s32 	%r439, %r916, 3;
	cvt.u64.u32 	%rd179, %r439;
	add.s64 	%rd180, %rd175, %rd179;
	st.global.u8 	[%rd180], %rs71;
	st.shared.u8 	[%r437+3], %rs68;
	ld.shared.u8 	%rs72, [%r437+4];
	add.s32 	%r440, %r916, 4;
	cvt.u64.u32 	%rd181, %r440;
	add.s64 	%rd182, %rd175, %rd181;
	st.global.u8 	[%rd182], %rs72;
	st.shared.u8 	[%r437+4], %rs68;
	ld.shared.u8 	%rs73, [%r437+5];
	add.s32 	%r441, %r916, 5;
	cvt.u64.u32 	%rd183, %r441;
	add.s64 	%rd184, %rd175, %rd183;
	st.global.u8 	[%rd184], %rs73;
	st.shared.u8 	[%r437+5], %rs68;
	ld.shared.u8 	%rs74, [%r437+6];
	add.s32 	%r442, %r916, 6;
	cvt.u64.u32 	%rd185, %r442;
	add.s64 	%rd186, %rd175, %rd185;
	st.global.u8 	[%rd186], %rs74;
	st.shared.u8 	[%r437+6], %rs68;
	ld.shared.u8 	%rs75, [%r437+7];
	add.s32 	%r443, %r916, 7;
	cvt.u64.u32 	%rd187, %r443;
	add.s64 	%rd188, %rd175, %rd187;
	st.global.u8 	[%rd188], %rs75;
	st.shared.u8 	[%r437+7], %rs68;
	ld.shared.u8 	%rs76, [%r437+8];
	add.s32 	%r444, %r916, 8;
	cvt.u64.u32 	%rd189, %r444;
	add.s64 	%rd190, %rd175, %rd189;
	st.global.u8 	[%rd190], %rs76;
	st.shared.u8 	[%r437+8], %rs68;
	ld.shared.u8 	%rs77, [%r437+9];
	add.s32 	%r445, %r916, 9;
	cvt.u64.u32 	%rd191, %r445;
	add.s64 	%rd192, %rd175, %rd191;
	st.global.u8 	[%rd192], %rs77;
	st.shared.u8 	[%r437+9], %rs68;
	ld.shared.u8 	%rs78, [%r437+10];
	add.s32 	%r446, %r916, 10;
	cvt.u64.u32 	%rd193, %r446;
	add.s64 	%rd194, %rd175, %rd193;
	st.global.u8 	[%rd194], %rs78;
	st.shared.u8 	[%r437+10], %rs68;
	ld.shared.u8 	%rs79, [%r437+11];
	add.s32 	%r447, %r916, 11;
	cvt.u64.u32 	%rd195, %r447;
	add.s64 	%rd196, %rd175, %rd195;
	st.global.u8 	[%rd196], %rs79;
	st.shared.u8 	[%r437+11], %rs68;
	ld.shared.u8 	%rs80, [%r437+12];
	add.s32 	%r448, %r916, 12;
	cvt.u64.u32 	%rd197, %r448;
	add.s64 	%rd198, %rd175, %rd197;
	st.global.u8 	[%rd198], %rs80;
	st.shared.u8 	[%r437+12], %rs68;
	ld.shared.u8 	%rs81, [%r437+13];
	add.s32 	%r449, %r916, 13;
	cvt.u64.u32 	%rd199, %r449;
	add.s64 	%rd200, %rd175, %rd199;
	st.global.u8 	[%rd200], %rs81;
	st.shared.u8 	[%r437+13], %rs68;
	ld.shared.u8 	%rs82, [%r437+14];
	add.s32 	%r450, %r916, 14;
	cvt.u64.u32 	%rd201, %r450;
	add.s64 	%rd202, %rd175, %rd201;
	st.global.u8 	[%rd202], %rs82;
	st.shared.u8 	[%r437+14], %rs68;
	ld.shared.u8 	%rs83, [%r437+15];
	add.s32 	%r451, %r916, 15;
	cvt.u64.u32 	%rd203, %r451;
	add.s64 	%rd204, %rd175, %rd203;
	st.global.u8 	[%rd204], %rs83;
	st.shared.u8 	[%r437+15], %rs68;
	ld.shared.u8 	%rs84, [%r437+16];
	add.s32 	%r452, %r916, 16;
	cvt.u64.u32 	%rd205, %r452;
	add.s64 	%rd206, %rd175, %rd205;
	st.global.u8 	[%rd206], %rs84;
	st.shared.u8 	[%r437+16], %rs68;
	ld.shared.u8 	%rs85, [%r437+17];
	add.s32 	%r453, %r916, 17;
	cvt.u64.u32 	%rd207, %r453;
	add.s64 	%rd208, %rd175, %rd207;
	st.global.u8 	[%rd208], %rs85;
	st.shared.u8 	[%r437+17], %rs68;
	ld.shared.u8 	%rs86, [%r437+18];
	add.s32 	%r454, %r916, 18;
	cvt.u64.u32 	%rd209, %r454;
	add.s64 	%rd210, %rd175, %rd209;
	st.global.u8 	[%rd210], %rs86;
	st.shared.u8 	[%r437+18], %rs68;
	ld.shared.u8 	%rs87, [%r437+19];
	add.s32 	%r455, %r916, 19;
	cvt.u64.u32 	%rd211, %r455;
	add.s64 	%rd212, %rd175, %rd211;
	st.global.u8 	[%rd212], %rs87;
	st.shared.u8 	[%r437+19], %rs68;
	ld.shared.u8 	%rs88, [%r437+20];
	add.s32 	%r456, %r916, 20;
	cvt.u64.u32 	%rd213, %r456;
	add.s64 	%rd214, %rd175, %rd213;
	st.global.u8 	[%rd214], %rs88;
	st.shared.u8 	[%r437+20], %rs68;
	ld.shared.u8 	%rs89, [%r437+21];
	add.s32 	%r457, %r916, 21;
	cvt.u64.u32 	%rd215, %r457;
	add.s64 	%rd216, %rd175, %rd215;
	st.global.u8 	[%rd216], %rs89;
	st.shared.u8 	[%r437+21], %rs68;
	ld.shared.u8 	%rs90, [%r437+22];
	add.s32 	%r458, %r916, 22;
	cvt.u64.u32 	%rd217, %r458;
	add.s64 	%rd218, %rd175, %rd217;
	st.global.u8 	[%rd218], %rs90;
	st.shared.u8 	[%r437+22], %rs68;
	ld.shared.u8 	%rs91, [%r437+23];
	add.s32 	%r459, %r916, 23;
	cvt.u64.u32 	%rd219, %r459;
	add.s64 	%rd220, %rd175, %rd219;
	st.global.u8 	[%rd220], %rs91;
	st.shared.u8 	[%r437+23], %rs68;
	ld.shared.u8 	%rs92, [%r437+24];
	add.s32 	%r460, %r916, 24;
	cvt.u64.u32 	%rd221, %r460;
	add.s64 	%rd222, %rd175, %rd221;
	st.global.u8 	[%rd222], %rs92;
	st.shared.u8 	[%r437+24], %rs68;
	ld.shared.u8 	%rs93, [%r437+25];
	add.s32 	%r461, %r916, 25;
	cvt.u64.u32 	%rd223, %r461;
	add.s64 	%rd224, %rd175, %rd223;
	st.global.u8 	[%rd224], %rs93;
	st.shared.u8 	[%r437+25], %rs68;
	ld.shared.u8 	%rs94, [%r437+26];
	add.s32 	%r462, %r916, 26;
	cvt.u64.u32 	%rd225, %r462;
	add.s64 	%rd226, %rd175, %rd225;
	st.global.u8 	[%rd226], %rs94;
	st.shared.u8 	[%r437+26], %rs68;
	ld.shared.u8 	%rs95, [%r437+27];
	add.s32 	%r463, %r916, 27;
	cvt.u64.u32 	%rd227, %r463;
	add.s64 	%rd228, %rd175, %rd227;
	st.global.u8 	[%rd228], %rs95;
	st.shared.u8 	[%r437+27], %rs68;
	ld.shared.u8 	%rs96, [%r437+28];
	add.s32 	%r464, %r916, 28;
	cvt.u64.u32 	%rd229, %r464;
	add.s64 	%rd230, %rd175, %rd229;
	st.global.u8 	[%rd230], %rs96;
	st.shared.u8 	[%r437+28], %rs68;
	ld.shared.u8 	%rs97, [%r437+29];
	add.s32 	%r465, %r916, 29;
	cvt.u64.u32 	%rd231, %r465;
	add.s64 	%rd232, %rd175, %rd231;
	st.global.u8 	[%rd232], %rs97;
	st.shared.u8 	[%r437+29], %rs68;
	ld.shared.u8 	%rs98, [%r437+30];
	add.s32 	%r466, %r916, 30;
	cvt.u64.u32 	%rd233, %r466;
	add.s64 	%rd234, %rd175, %rd233;
	st.global.u8 	[%rd234], %rs98;
	st.shared.u8 	[%r437+30], %rs68;
	ld.shared.u8 	%rs99, [%r437+31];
	add.s32 	%r467, %r916, 31;
	cvt.u64.u32 	%rd235, %r467;
	add.s64 	%rd236, %rd175, %rd235;
	st.global.u8 	[%rd236], %rs99;
	st.shared.u8 	[%r437+31], %rs68;
	bra.uni 	$L__BB0_54;
$L__BB0_53:
	mov.u32 	%r374, _ZZ8mykerneliE4data;
	add.s32 	%r375, %r374, %r921;
	ld.shared.u8 	%rs3, [%r375];
	cvt.u64.u32 	%rd49, %r916;
	add.s64 	%rd51, %rd175, %rd49;
	st.global.u8 	[%rd51], %rs3;
	cvt.u64.u32 	%rd52, %r917;
	add.s64 	%rd53, %rd175, %rd52;
	ld.global.u8 	%rs4, [%rd53];
	st.shared.u8 	[%r375], %rs4;
	ld.shared.u8 	%rs5, [%r375+1];
	st.global.u8 	[%rd51+1], %rs5;
	ld.global.u8 	%rs6, [%rd53+1];
	st.shared.u8 	[%r375+1], %rs6;
	ld.shared.u8 	%rs7, [%r375+2];
	add.s32 	%r376, %r916, 2;
	cvt.u64.u32 	%rd54, %r376;
	add.s64 	%rd55, %rd175, %rd54;
	st.global.u8 	[%rd55], %rs7;
	add.s32 	%r377, %r917, 2;
	cvt.u64.u32 	%rd56, %r377;
	add.s64 	%rd57, %rd175, %rd56;
	ld.global.u8 	%rs8, [%rd57];
	st.shared.u8 	[%r375+2], %rs8;
	ld.shared.u8 	%rs9, [%r375+3];
	add.s32 	%r378, %r916, 3;
	cvt.u64.u32 	%rd58, %r378;
	add.s64 	%rd59, %rd175, %rd58;
	st.global.u8 	[%rd59], %rs9;
	add.s32 	%r379, %r917, 3;
	cvt.u64.u32 	%rd60, %r379;
	add.s64 	%rd61, %rd175, %rd60;
	ld.global.u8 	%rs10, [%rd61];
	st.shared.u8 	[%r375+3], %rs10;
	ld.shared.u8 	%rs11, [%r375+4];
	add.s32 	%r380, %r916, 4;
	cvt.u64.u32 	%rd62, %r380;
	add.s64 	%rd63, %rd175, %rd62;
	st.global.u8 	[%rd63], %rs11;
	add.s32 	%r381, %r917, 4;
	cvt.u64.u32 	%rd64, %r381;
	add.s64 	%rd65, %rd175, %rd64;
	ld.global.u8 	%rs12, [%rd65];
	st.shared.u8 	[%r375+4], %rs12;
	ld.shared.u8 	%rs13, [%r375+5];
	add.s32 	%r382, %r916, 5;
	cvt.u64.u32 	%rd66, %r382;
	add.s64 	%rd67, %rd175, %rd66;
	st.global.u8 	[%rd67], %rs13;
	add.s32 	%r383, %r917, 5;
	cvt.u64.u32 	%rd68, %r383;
	add.s64 	%rd69, %rd175, %rd68;
	ld.global.u8 	%rs14, [%rd69];
	st.shared.u8 	[%r375+5], %rs14;
	ld.shared.u8 	%rs15, [%r375+6];
	add.s32 	%r384, %r916, 6;
	cvt.u64.u32 	%rd70, %r384;
	add.s64 	%rd71, %rd175, %rd70;
	st.global.u8 	[%rd71], %rs15;
	add.s32 	%r385, %r917, 6;
	cvt.u64.u32 	%rd72, %r385;
	add.s64 	%rd73, %rd175, %rd72;
	ld.global.u8 	%rs16, [%rd73];
	st.shared.u8 	[%r375+6], %rs16;
	ld.shared.u8 	%rs17, [%r375+7];
	add.s32 	%r386, %r916, 7;
	cvt.u64.u32 	%rd74, %r386;
	add.s64 	%rd75, %rd175, %rd74;
	st.global.u8 	[%rd75], %rs17;
	add.s32 	%r387, %r917, 7;
	cvt.u64.u32 	%rd76, %r387;
	add.s64 	%rd77, %rd175, %rd76;
	ld.global.u8 	%rs18, [%rd77];
	st.shared.u8 	[%r375+7], %rs18;
	ld.shared.u8 	%rs19, [%r375+8];
	add.s32 	%r388, %r916, 8;
	cvt.u64.u32 	%rd78, %r388;
	add.s64 	%rd79, %rd175, %rd78;
	st.global.u8 	[%rd79], %rs19;
	add.s32 	%r389, %r917, 8;
	cvt.u64.u32 	%rd80, %r389;
	add.s64 	%rd81, %rd175, %rd80;
	ld.global.u8 	%rs20, [%rd81];
	st.shared.u8 	[%r375+8], %rs20;
	ld.shared.u8 	%rs21, [%r375+9];
	add.s32 	%r390, %r916, 9;
	cvt.u64.u32 	%rd82, %r390;
	add.s64 	%rd83, %rd175, %rd82;
	st.global.u8 	[%rd83], %rs21;
	add.s32 	%r391, %r917, 9;
	cvt.u64.u32 	%rd84, %r391;
	add.s64 	%rd85, %rd175, %rd84;
	ld.global.u8 	%rs22, [%rd85];
	st.shared.u8 	[%r375+9], %rs22;
	ld.shared.u8 	%rs23, [%r375+10];
	add.s32 	%r392, %r916, 10;
	cvt.u64.u32 	%rd86, %r392;
	add.s64 	%rd87, %rd175, %rd86;
	st.global.u8 	[%rd87], %rs23;
	add.s32 	%r393, %r917, 10;
	cvt.u64.u32 	%rd88, %r393;
	add.s64 	%rd89, %rd175, %rd88;
	ld.global.u8 	%rs24, [%rd89];
	st.shared.u8 	[%r375+10], %rs24;
	ld.shared.u8 	%rs25, [%r375+11];
	add.s32 	%r394, %r916, 11;
	cvt.u64.u32 	%rd90, %r394;
	add.s64 	%rd91, %rd175, %rd90;
	st.global.u8 	[%rd91], %rs25;
	add.s32 	%r395, %r917, 11;
	cvt.u64.u32 	%rd92, %r395;
	add.s64 	%rd93, %rd175, %rd92;
	ld.global.u8 	%rs26, [%rd93];
	st.shared.u8 	[%r375+11], %rs26;
	ld.shared.u8 	%rs27, [%r375+12];
	add.s32 	%r396, %r916, 12;
	cvt.u64.u32 	%rd94, %r396;
	add.s64 	%rd95, %rd175, %rd94;
	st.global.u8 	[%rd95], %rs27;
	add.s32 	%r397, %r917, 12;
	cvt.u64.u32 	%rd96, %r397;
	add.s64 	%rd97, %rd175, %rd96;
	ld.global.u8 	%rs28, [%rd97];
	st.shared.u8 	[%r375+12], %rs28;
	ld.shared.u8 	%rs29, [%r375+13];
	add.s32 	%r398, %r916, 13;
	cvt.u64.u32 	%rd98, %r398;
	add.s64 	%rd99, %rd175, %rd98;
	st.global.u8 	[%rd99], %rs29;
	add.s32 	%r399, %r917, 13;
	cvt.u64.u32 	%rd100, %r399;
	add.s64 	%rd101, %rd175, %rd100;
	ld.global.u8 	%rs30, [%rd101];
	st.shared.u8 	[%r375+13], %rs30;
	ld.shared.u8 	%rs31, [%r375+14];
	add.s32 	%r400, %r916, 14;
	cvt.u64.u32 	%rd102, %r400;
	add.s64 	%rd103, %rd175, %rd102;
	st.global.u8 	[%rd103], %rs31;
	add.s32 	%r401, %r917, 14;
	cvt.u64.u32 	%rd104, %r401;
	add.s64 	%rd105, %rd175, %rd104;
	ld.global.u8 	%rs32, [%rd105];
	st.shared.u8 	[%r375+14], %rs32;
	ld.shared.u8 	%rs33, [%r375+15];
	add.s32 	%r402, %r916, 15;
	cvt.u64.u32 	%rd106, %r402;
	add.s64 	%rd107, %rd175, %rd106;
	st.global.u8 	[%rd107], %rs33;
	add.s32 	%r403, %r917, 15;
	cvt.u64.u32 	%rd108, %r403;
	add.s64 	%rd109, %rd175, %rd108;
	ld.global.u8 	%rs34, [%rd109];
	st.shared.u8 	[%r375+15], %rs34;
	ld.shared.u8 	%rs35, [%r375+16];
	add.s32 	%r404, %r916, 16;
	cvt.u64.u32 	%rd110, %r404;
	add.s64 	%rd111, %rd175, %rd110;
	st.global.u8 	[%rd111], %rs35;
	add.s32 	%r405, %r917, 16;
	cvt.u64.u32 	%rd112, %r405;
	add.s64 	%rd113, %rd175, %rd112;
	ld.global.u8 	%rs36, [%rd113];
	st.shared.u8 	[%r375+16], %rs36;
	ld.shared.u8 	%rs37, [%r375+17];
	add.s32 	%r406, %r916, 17;
	cvt.u64.u32 	%rd114, %r406;
	add.s64 	%rd115, %rd175, %rd114;
	st.global.u8 	[%rd115], %rs37;
	add.s32 	%r407, %r917, 17;
	cvt.u64.u32 	%rd116, %r407;
	add.s64 	%rd117, %rd175, %rd116;
	ld.global.u8 	%rs38, [%rd117];
	st.shared.u8 	[%r375+17], %rs38;
	ld.shared.u8 	%rs39, [%r375+18];
	add.s32 	%r408, %r916, 18;
	cvt.u64.u32 	%rd118, %r408;
	add.s64 	%rd119, %rd175, %rd118;
	st.global.u8 	[%rd119], %rs39;
	add.s32 	%r409, %r917, 18;
	cvt.u64.u32 	%rd120, %r409;
	add.s64 	%rd121, %rd175, %rd120;
	ld.global.u8 	%rs40, [%rd121];
	st.shared.u8 	[%r375+18], %rs40;
	ld.shared.u8 	%rs41, [%r375+19];
	add.s32 	%r410, %r916, 19;
	cvt.u64.u32 	%rd122, %r410;
	add.s64 	%rd123, %rd175, %rd122;
	st.global.u8 	[%rd123], %rs41;
	add.s32 	%r411, %r917, 19;
	cvt.u64.u32 	%rd124, %r411;
	add.s64 	%rd125, %rd175, %rd124;
	ld.global.u8 	%rs42, [%rd125];
	st.shared.u8 	[%r375+19], %rs42;
	ld.shared.u8 	%rs43, [%r375+20];
	add.s32 	%r412, %r916, 20;
	cvt.u64.u32 	%rd126, %r412;
	add.s64 	%rd127, %rd175, %rd126;
	st.global.u8 	[%rd127], %rs43;
	add.s32 	%r413, %r917, 20;
	cvt.u64.u32 	%rd128, %r413;
	add.s64 	%rd129, %rd175, %rd128;
	ld.global.u8 	%rs44, [%rd129];
	st.shared.u8 	[%r375+20], %rs44;
	ld.shared.u8 	%rs45, [%r375+21];
	add.s32 	%r414, %r916, 21;
	cvt.u64.u32 	%rd130, %r414;
	add.s64 	%rd131, %rd175, %rd130;
	st.global.u8 	[%rd131], %rs45;
	add.s32 	%r415, %r917, 21;
	cvt.u64.u32 	%rd132, %r415;
	add.s64 	%rd133, %rd175, %rd132;
	ld.global.u8 	%rs46, [%rd133];
	st.shared.u8 	[%r375+21], %rs46;
	ld.shared.u8 	%rs47, [%r375+22];
	add.s32 	%r416, %r916, 22;
	cvt.u64.u32 	%rd134, %r416;
	add.s64 	%rd135, %rd175, %rd134;
	st.global.u8 	[%rd135], %rs47;
	add.s32 	%r417, %r917, 22;
	cvt.u64.u32 	%rd136, %r417;
	add.s64 	%rd137, %rd175, %rd136;
	ld.global.u8 	%rs48, [%rd137];
	st.shared.u8 	[%r375+22], %rs48;
	ld.shared.u8 	%rs49, [%r375+23];
	add.s32 	%r418, %r916, 23;
	cvt.u64.u32 	%rd138, %r418;
	add.s64 	%rd139, %rd175, %rd138;
	st.global.u8 	[%rd139], %rs49;
	add.s32 	%r419, %r917, 23;
	cvt.u64.u32 	%rd140, %r419;
	add.s64 	%rd141, %rd175, %rd140;
	ld.global.u8 	%rs50, [%rd141];
	st.shared.u8 	[%r375+23], %rs50;
	ld.shared.u8 	%rs51, [%r375+24];
	add.s32 	%r420, %r916, 24;
	cvt.u64.u32 	%rd142, %r420;
	add.s64 	%rd143, %rd175, %rd142;
	st.global.u8 	[%rd143], %rs51;
	add.s32 	%r421, %r917, 24;
	cvt.u64.u32 	%rd144, %r421;
	add.s64 	%rd145, %rd175, %rd144;
	ld.global.u8 	%rs52, [%rd145];
	st.shared.u8 	[%r375+24], %rs52;
	ld.shared.u8 	%rs53, [%r375+25];
	add.s32 	%r422, %r916, 25;
	cvt.u64.u32 	%rd146, %r422;
	add.s64 	%rd147, %rd175, %rd146;
	st.global.u8 	[%rd147], %rs53;
	add.s32 	%r423, %r917, 25;
	cvt.u64.u32 	%rd148, %r423;
	add.s64 	%rd149, %rd175, %rd148;
	ld.global.u8 	%rs54, [%rd149];
	st.shared.u8 	[%r375+25], %rs54;
	ld.shared.u8 	%rs55, [%r375+26];
	add.s32 	%r424, %r916, 26;
	cvt.u64.u32 	%rd150, %r424;
	add.s64 	%rd151, %rd175, %rd150;
	st.global.u8 	[%rd151], %rs55;
	add.s32 	%r425, %r917, 26;
	cvt.u64.u32 	%rd152, %r425;
	add.s64 	%rd153, %rd175, %rd152;
	ld.global.u8 	%rs56, [%rd153];
	st.shared.u8 	[%r375+26], %rs56;
	ld.shared.u8 	%rs57, [%r375+27];
	add.s32 	%r426, %r916, 27;
	cvt.u64.u32 	%rd154, %r426;
	add.s64 	%rd155, %rd175, %rd154;
	st.global.u8 	[%rd155], %rs57;
	add.s32 	%r427, %r917, 27;
	cvt.u64.u32 	%rd156, %r427;
	add.s64 	%rd157, %rd175, %rd156;
	ld.global.u8 	%rs58, [%rd157];
	st.shared.u8 	[%r375+27], %rs58;
	ld.shared.u8 	%rs59, [%r375+28];
	add.s32 	%r428, %r916, 28;
	cvt.u64.u32 	%rd158, %r428;
	add.s64 	%rd159, %rd175, %rd158;
	st.global.u8 	[%rd159], %rs59;
	add.s32 	%r429, %r917, 28;
	cvt.u64.u32 	%rd160, %r429;
	add.s64 	%rd161, %rd175, %rd160;
	ld.global.u8 	%rs60, [%rd161];
	st.shared.u8 	[%r375+28], %rs60;
	ld.shared.u8 	%rs61, [%r375+29];
	add.s32 	%r430, %r916, 29;
	cvt.u64.u32 	%rd162, %r430;
	add.s64 	%rd163, %rd175, %rd162;
	st.global.u8 	[%rd163], %rs61;
	add.s32 	%r431, %r917, 29;
	cvt.u64.u32 	%rd164, %r431;
	add.s64 	%rd165, %rd175, %rd164;
	ld.global.u8 	%rs62, [%rd165];
	st.shared.u8 	[%r375+29], %rs62;
	ld.shared.u8 	%rs63, [%r375+30];
	add.s32 	%r432, %r916, 30;
	cvt.u64.u32 	%rd166, %r432;
	add.s64 	%rd167, %rd175, %rd166;
	st.global.u8 	[%rd167], %rs63;
	add.s32 	%r433, %r917, 30;
	cvt.u64.u32 	%rd168, %r433;
	add.s64 	%rd169, %rd175, %rd168;
	ld.global.u8 	%rs64, [%rd169];
	st.shared.u8 	[%r375+30], %rs64;
	ld.shared.u8 	%rs65, [%r375+31];
	add.s32 	%r434, %r916, 31;
	cvt.u64.u32 	%rd170, %r434;
	add.s64 	%rd171, %rd175, %rd170;
	st.global.u8 	[%rd171], %rs65;
	add.s32 	%r435, %r917, 31;
	cvt.u64.u32 	%rd172, %r435;
	add.s64 	%rd173, %rd175, %rd172;
	ld.global.u8 	%rs66, [%rd173];
	st.shared.u8 	[%r375+31], %rs66;
$L__BB0_54:
	shl.b32 	%r468, %r10, 2;
	and.b32  	%r469, %r468, 16380;
	or.b32  	%r470, %r469, %r7;
	st.shared.u32 	[%r57], %r470;
	ld.global.u32 	%r471, [PAGEFAULT];
	add.s32 	%r472, %r471, 1;
	st.global.u32 	[PAGEFAULT], %r472;
$L__BB0_55:
	and.b32  	%r473, %r894, 31;
	add.s32 	%r474, %r921, %r473;
	mov.u32 	%r475, _ZZ8mykerneliE4data;
	add.s32 	%r476, %r475, %r474;
	st.shared.u8 	[%r476], %rs1;
	add.s32 	%r894, %r894, 1;
	setp.ne.s32 	%p63, %r894, %r258;
	@%p63 bra 	$L__BB0_8;
$L__BB0_56:
	bar.sync 	0;
	add.s32 	%r893, %r893, 1;
	setp.ne.s32 	%p64, %r893, 4;
	@%p64 bra 	$L__BB0_6;
	add.s32 	%r90, %r258, -9;
	mov.u32 	%r922, %r258;
$L__BB0_58:
	mov.u32 	%r91, %r922;
	add.s32 	%r922, %r91, -1;
	add.s32 	%r478, %r922, %r6;
	shr.u32 	%r93, %r478, 5;
	shr.u32 	%r479, %r478, 3;
	and.b32  	%r480, %r479, 16380;
	or.b32  	%r94, %r480, %r7;
	mov.b32 	%r923, 0;
$L__BB0_59:
	setp.ne.s32 	%p65, %r1, %r923;
	@%p65 bra 	$L__BB0_114;
	mov.b32 	%r928, 0;
	mov.b32 	%r925, 1;
	mov.b32 	%r924, -1;
	mov.u32 	%r926, %r924;
	mov.u32 	%r927, %r924;
$L__BB0_61:
	shl.b32 	%r484, %r928, 2;
	mov.u32 	%r485, pt;
	add.s32 	%r101, %r485, %r484;
	ld.shared.u32 	%r929, [%r101];
	and.b32  	%r486, %r929, 3;
	setp.ne.s32 	%p66, %r486, %r1;
	@%p66 bra 	$L__BB0_72;
	shr.u32 	%r487, %r929, 2;
	and.b32  	%r488, %r487, 4095;
	setp.ne.s32 	%p67, %r488, %r93;
	setp.lt.u32 	%p68, %r929, 16384;
	or.pred  	%p69, %p67, %p68;
	@%p69 bra 	$L__BB0_72;
	and.b32  	%r489, %r929, 16383;
	or.b32  	%r929, %r489, 16384;
	st.shared.u32 	[%r101], %r929;
	mov.u32 	%r927, %r928;
	bra.uni 	$L__BB0_74;
$L__BB0_64:
	setp.gt.s32 	%p117, %r91, %r90;
	@%p117 bra 	$L__BB0_58;
	mov.b32 	%r950, 0;
	mov.u32 	%r685, pt;
	add.s32 	%r680, %r685, 8;
$L__BB0_66:
	setp.lt.s32 	%p118, %r258, 1;
	setp.ne.s32 	%p119, %r1, %r950;
	or.pred  	%p120, %p119, %p118;
	@%p120 bra 	$L__BB0_159;
	mov.b32 	%r951, 0;
$L__BB0_68:
	add.s32 	%r173, %r951, %r6;
	shr.u32 	%r174, %r173, 5;
	mov.b32 	%r956, 1;
	mov.b32 	%r955, -1;
	mov.b32 	%r954, 8;
	mov.b32 	%r953, -1024;
	mov.u32 	%r952, %r680;
	mov.u32 	%r957, %r955;
	mov.u32 	%r958, %r955;
$L__BB0_69:
	add.s32 	%r182, %r953, 1027;
	add.s32 	%r183, %r953, 1024;
	ld.shared.u32 	%r959, [%r952+-8];
	and.b32  	%r686, %r959, 3;
	setp.ne.s32 	%p121, %r686, %r1;
	@%p121 bra 	$L__BB0_115;
	shr.u32 	%r687, %r959, 2;
	and.b32  	%r688, %r687, 4095;
	setp.ne.s32 	%p122, %r688, %r174;
	setp.lt.u32 	%p123, %r959, 16384;
	or.pred  	%p124, %p122, %p123;
	@%p124 bra 	$L__BB0_115;
	and.b32  	%r689, %r959, 16383;
	or.b32  	%r959, %r689, 16384;
	st.shared.u32 	[%r952+-8], %r959;
	mov.u32 	%r958, %r183;
	bra.uni 	$L__BB0_117;
$L__BB0_72:
	setp.lt.u32 	%p70, %r929, 16384;
	@%p70 bra 	$L__BB0_74;
	add.s32 	%r929, %r929, 16384;
	st.shared.u32 	[%r101], %r929;
$L__BB0_74:
	setp.lt.u32 	%p71, %r929, 16384;
	selp.b32 	%r107, %r928, %r924, %p71;
	shr.u32 	%r490, %r929, 14;
	setp.gt.u32 	%p72, %r490, %r925;
	selp.b32 	%r108, %r928, %r926, %p72;
	max.u32 	%r109, %r490, %r925;
	add.s32 	%r110, %r928, 1;
	ld.shared.u32 	%r931, [%r101+4];
	and.b32  	%r491, %r931, 3;
	setp.ne.s32 	%p73, %r491, %r1;
	@%p73 bra 	$L__BB0_77;
	shr.u32 	%r492, %r931, 2;
	and.b32  	%r493, %r492, 4095;
	setp.ne.s32 	%p74, %r493, %r93;
	setp.lt.u32 	%p75, %r931, 16384;
	or.pred  	%p76, %p74, %p75;
	@%p76 bra 	$L__BB0_77;
	and.b32  	%r494, %r931, 16383;
	or.b32  	%r931, %r494, 16384;
	st.shared.u32 	[%r101+4], %r931;
	mov.u32 	%r927, %r110;
	bra.uni 	$L__BB0_79;
$L__BB0_77:
	setp.lt.u32 	%p77, %r931, 16384;
	@%p77 bra 	$L__BB0_79;
	add.s32 	%r931, %r931, 16384;
	st.shared.u32 	[%r101+4], %r931;
$L__BB0_79:
	setp.lt.u32 	%p78, %r931, 16384;
	selp.b32 	%r116, %r110, %r107, %p78;
	shr.u32 	%r495, %r931, 14;
	setp.gt.u32 	%p79, %r495, %r109;
	selp.b32 	%r117, %r110, %r108, %p79;
	max.u32 	%r118, %r495, %r109;
	add.s32 	%r119, %r928, 2;
	ld.shared.u32 	%r933, [%r101+8];
	and.b32  	%r496, %r933, 3;
	setp.ne.s32 	%p80, %r496, %r1;
	@%p80 bra 	$L__BB0_82;
	shr.u32 	%r497, %r933, 2;
	and.b32  	%r498, %r497, 4095;
	setp.ne.s32 	%p81, %r498, %r93;
	setp.lt.u32 	%p82, %r933, 16384;
	or.pred  	%p83, %p81, %p82;
	@%p83 bra 	$L__BB0_82;
	and.b32  	%r499, %r933, 16383;
	or.b32  	%r933, %r499, 16384;
	st.shared.u32 	[%r101+8], %r933;
	mov.u32 	%r927, %r119;
	bra.uni 	$L__BB0_84;
$L__BB0_82:
	setp.lt.u32 	%p84, %r933, 16384;
	@%p84 bra 	$L__BB0_84;
	add.s32 	%r933, %r933, 16384;
	st.shared.u32 	[%r101+8], %r933;
$L__BB0_84:
	setp.lt.u32 	%p85, %r933, 16384;
	selp.b32 	%r125, %r119, %r116, %p85;
	shr.u32 	%r500, %r933, 14;
	setp.gt.u32 	%p86, %r500, %r118;
	selp.b32 	%r126, %r119, %r117, %p86;
	max.u32 	%r127, %r500, %r118;
	add.s32 	%r128, %r928, 3;
	ld.shared.u32 	%r935, [%r101+12];
	and.b32  	%r501, %r935, 3;
	setp.ne.s32 	%p87, %r501, %r1;
	@%p87 bra 	$L__BB0_87;
	shr.u32 	%r502, %r935, 2;
	and.b32  	%r503, %r502, 4095;
	setp.ne.s32 	%p88, %r503, %r93;
	setp.lt.u32 	%p89, %r935, 16384;
	or.pred  	%p90, %p88, %p89;
	@%p90 bra 	$L__BB0_87;
	and.b32  	%r504, %r935, 16383;
	or.b32  	%r935, %r504, 16384;
	st.shared.u32 	[%r101+12], %r935;
	mov.u32 	%r927, %r128;
	bra.uni 	$L__BB0_89;
$L__BB0_87:
	setp.lt.u32 	%p91, %r935, 16384;
	@%p91 bra 	$L__BB0_89;
	add.s32 	%r935, %r935, 16384;
	st.shared.u32 	[%r101+12], %r935;
$L__BB0_89:
	setp.lt.u32 	%p92, %r935, 16384;
	selp.b32 	%r924, %r128, %r125, %p92;
	shr.u32 	%r505, %r935, 14;
	setp.gt.u32 	%p93, %r505, %r127;
	selp.b32 	%r926, %r128, %r126, %p93;
	max.u32 	%r925, %r505, %r127;
	add.s32 	%r928, %r928, 4;
	setp.ne.s32 	%p94, %r928, 1024;
	@%p94 bra 	$L__BB0_61;
	setp.ne.s32 	%p95, %r927, -1;
	@%p95 bra 	$L__BB0_114;
	setp.eq.s32 	%p96, %r924, -1;
	@%p96 bra 	$L__BB0_93;
	shl.b32 	%r506, %r924, 2;
	add.s32 	%r508, %r485, %r506;
	st.shared.u32 	[%r508], %r94;
	ld.global.u32 	%r509, [PAGEFAULT];
	add.s32 	%r510, %r509, 1;
	st.global.u32 	[PAGEFAULT], %r510;
	bra.uni 	$L__BB0_114;
$L__BB0_93:
	shl.b32 	%r138, %r926, 5;
	ld.global.u32 	%r139, [STORAGE_COUNT];
	setp.eq.s32 	%p97, %r139, 0;
	shl.b32 	%r512, %r926, 2;
	add.s32 	%r140, %r485, %r512;
	mov.b32 	%r945, -1;
	mov.u32 	%r946, %r945;
	@%p97 bra 	$L__BB0_102;
	ld.global.u64 	%rd8, [STORAGE_TABLE];
	ld.shared.u32 	%r141, [%r140];
	setp.eq.s32 	%p98, %r139, 1;
	mov.b32 	%r946, -1;
	mov.b32 	%r942, 0;
	mov.u32 	%r945, %r946;
	@%p98 bra 	$L__BB0_97;
	and.b32  	%r942, %r139, -2;
	shr.u32 	%r143, %r141, 2;
	mov.b32 	%r946, -1;
	mov.b32 	%r937, 0;
$L__BB0_96:
	shr.u32 	%r519, %r937, 1;
	mul.wide.u32 	%rd237, %r519, 4;
	add.s64 	%rd238, %rd8, %rd237;
	ld.u32 	%r520, [%rd238];
	xor.b32  	%r522, %r141, %r520;
	and.b32  	%r523, %r522, 16383;
	setp.eq.s32 	%p99, %r523, 0;
	shl.b32 	%r524, %r937, 5;
	selp.b32 	%r525, %r524, %r945, %p99;
	and.b32  	%r526, %r520, 3;
	setp.eq.s32 	%p100, %r526, %r1;
	shr.u32 	%r527, %r520, 2;
	and.b32  	%r528, %r527, 4095;
	setp.eq.s32 	%p101, %r528, %r93;
	selp.b32 	%r530, %r524, %r946, %p101;
	selp.b32 	%r531, %r530, %r946, %p100;
	shr.u32 	%r532, %r520, 14;
	xor.b32  	%r533, %r141, %r532;
	and.b32  	%r534, %r533, 3;
	shr.u32 	%r535, %r520, 16;
	xor.b32  	%r537, %r143, %r535;
	and.b32  	%r538, %r537, 4095;
	or.b32  	%r539, %r534, %r538;
	setp.eq.s32 	%p102, %r539, 0;
	add.s32 	%r540, %r524, 32;
	selp.b32 	%r945, %r540, %r525, %p102;
	and.b32  	%r541, %r532, 3;
	setp.eq.s32 	%p103, %r541, %r1;
	and.b32  	%r542, %r535, 4095;
	setp.eq.s32 	%p104, %r542, %r93;
	selp.b32 	%r543, %r540, %r531, %p104;
	selp.b32 	%r946, %r543, %r531, %p103;
	add.s32 	%r937, %r937, 2;
	setp.ne.s32 	%p105, %r937, %r942;
	@%p105 bra 	$L__BB0_96;
$L__BB0_97:
	and.b32  	%r544, %r139, 1;
	setp.eq.b32 	%p106, %r544, 1;
	not.pred 	%p107, %p106;
	@%p107 bra 	$L__BB0_102;
	shr.u32 	%r545, %r942, 1;
	mul.wide.u32 	%rd239, %r545, 4;
	add.s64 	%rd240, %rd8, %rd239;
	ld.u32 	%r155, [%rd240];
	xor.b32  	%r546, %r141, %r155;
	and.b32  	%r547, %r546, 3;
	setp.ne.s32 	%p109, %r547, 0;
	mov.pred 	%p174, 0;
	@%p109 bra 	$L__BB0_100;
	shr.u32 	%r549, %r546, 2;
	and.b32  	%r550, %r549, 4095;
	setp.eq.s32 	%p174, %r550, 0;
$L__BB0_100:
	shl.b32 	%r156, %r942, 5;
	selp.b32 	%r945, %r156, %r945, %p174;
	and.b32  	%r551, %r155, 3;
	setp.ne.s32 	%p110, %r551, %r1;
	@%p110 bra 	$L__BB0_102;
	shr.u32 	%r552, %r155, 2;
	and.b32  	%r553, %r552, 4095;
	setp.eq.s32 	%p111, %r553, %r93;
	selp.b32 	%r946, %r156, %r946, %p111;
$L__BB0_102:
	setp.ne.s32 	%p112, %r945, -1;
	@%p112 bra 	$L__BB0_110;
	and.b32  	%r554, %r139, 1;
	setp.eq.b32 	%p113, %r554, 1;
	@%p113 bra 	$L__BB0_105;
	ld.global.u64 	%rd654, [STORAGE_TABLE];
	shr.u32 	%r561, %r139, 1;
	mul.wide.u32 	%rd243, %r561, 4;
	add.s64 	%rd244, %rd654, %rd243;
	ld.u32 	%r562, [%rd244];
	and.b32  	%r563, %r562, -4;
	ld.shared.u32 	%r564, [%r140];
	and.b32  	%r565, %r564, 3;
	or.b32  	%r947, %r565, %r563;
	bra.uni 	$L__BB0_106;
$L__BB0_105:
	ld.global.u64 	%rd654, [STORAGE_TABLE];
	shr.u32 	%r555, %r139, 1;
	mul.wide.u32 	%rd241, %r555, 4;
	add.s64 	%rd242, %rd654, %rd241;
	ld.u32 	%r556, [%rd242];
	and.b32  	%r557, %r556, -49153;
	ld.shared.u32 	%r558, [%r140];
	shl.b32 	%r559, %r558, 14;
	and.b32  	%r560, %r559, 49152;
	or.b32  	%r947, %r560, %r557;
$L__BB0_106:
	shr.u32 	%r566, %r139, 1;
	mul.wide.u32 	%rd245, %r566, 4;
	add.s64 	%rd246, %rd654, %rd245;
	st.u32 	[%rd246], %r947;
	ld.global.u32 	%r164, [STORAGE_COUNT];
	and.b32  	%r567, %r164, 1;
	setp.eq.b32 	%p114, %r567, 1;
	@%p114 bra 	$L__BB0_108;
	ld.global.u64 	%rd655, [STORAGE_TABLE];
	shr.u32 	%r574, %r164, 1;
	mul.wide.u32 	%rd249, %r574, 4;
	add.s64 	%rd250, %rd655, %rd249;
	ld.u32 	%r575, [%rd250];
	and.b32  	%r576, %r575, -16381;
	ld.shared.u32 	%r577, [%r140];
	and.b32  	%r578, %r577, 16380;
	or.b32  	%r948, %r578, %r576;
	bra.uni 	$L__BB0_109;
$L__BB0_108:
	ld.global.u64 	%rd655, [STORAGE_TABLE];
	shr.u32 	%r568, %r164, 1;
	mul.wide.u32 	%rd247, %r568, 4;
	add.s64 	%rd248, %rd655, %rd247;
	ld.u32 	%r569, [%rd248];
	and.b32  	%r570, %r569, -268369921;
	ld.shared.u32 	%r571, [%r140];
	shl.b32 	%r572, %r571, 14;
	and.b32  	%r573, %r572, 268369920;
	or.b32  	%r948, %r573, %r570;
$L__BB0_109:
	shr.u32 	%r579, %r164, 1;
	mul.wide.u32 	%rd251, %r579, 4;
	add.s64 	%rd252, %rd655, %rd251;
	st.u32 	[%rd252], %r948;
	ld.global.u32 	%r580, [STORAGE_COUNT];
	add.s32 	%r581, %r580, 1;
	st.global.u32 	[STORAGE_COUNT], %r581;
	shl.b32 	%r945, %r139, 5;
$L__BB0_110:
	setp.ne.s32 	%p115, %r946, -1;
	@%p115 bra 	$L__BB0_112;
	mov.u32 	%r644, _ZZ8mykerneliE4data;
	add.s32 	%r645, %r644, %r138;
	ld.shared.u8 	%rs164, [%r645];
	cvt.u64.u32 	%rd378, %r945;
	add.s64 	%rd380, %rd175, %rd378;
	st.global.u8 	[%rd380], %rs164;
	mov.b16 	%rs165, 0;
	st.shared.u8 	[%r645], %rs165;
	ld.shared.u8 	%rs166, [%r645+1];
	st.global.u8 	[%rd380+1], %rs166;
	st.shared.u8 	[%r645+1], %rs165;
	ld.shared.u8 	%rs167, [%r645+2];
	add.s32 	%r646, %r945, 2;
	cvt.u64.u32 	%rd381, %r646;
	add.s64 	%rd382, %rd175, %rd381;
	st.global.u8 	[%rd382], %rs167;
	st.shared.u8 	[%r645+2], %rs165;
	ld.shared.u8 	%rs168, [%r645+3];
	add.s32 	%r647, %r945, 3;
	cvt.u64.u32 	%rd383, %r647;
	add.s64 	%rd384, %rd175, %rd383;
	st.global.u8 	[%rd384], %rs168;
	st.shared.u8 	[%r645+3], %rs165;
	ld.shared.u8 	%rs169, [%r645+4];
	add.s32 	%r648, %r945, 4;
	cvt.u64.u32 	%rd385, %r648;
	add.s64 	%rd386, %rd175, %rd385;
	st.global.u8 	[%rd386], %rs169;
	st.shared.u8 	[%r645+4], %rs165;
	ld.shared.u8 	%rs170, [%r645+5];
	add.s32 	%r649, %r945, 5;
	cvt.u64.u32 	%rd387, %r649;
	add.s64 	%rd388, %rd175, %rd387;
	st.global.u8 	[%rd388], %rs170;
	st.shared.u8 	[%r645+5], %rs165;
	ld.shared.u8 	%rs171, [%r645+6];
	add.s32 	%r650, %r945, 6;
	cvt.u64.u32 	%rd389, %r650;
	add.s64 	%rd390, %rd175, %rd389;
	st.global.u8 	[%rd390], %rs171;
	st.shared.u8 	[%r645+6], %rs165;
	ld.shared.u8 	%rs172, [%r645+7];
	add.s32 	%r651, %r945, 7;
	cvt.u64.u32 	%rd391, %r651;
	add.s64 	%rd392, %rd175, %rd391;
	st.global.u8 	[%rd392], %rs172;
	st.shared.u8 	[%r645+7], %rs165;
	ld.shared.u8 	%rs173, [%r645+8];
	add.s32 	%r652, %r945, 8;
	cvt.u64.u32 	%rd393, %r652;
	add.s64 	%rd394, %rd175, %rd393;
	st.global.u8 	[%rd394], %rs173;
	st.shared.u8 	[%r645+8], %rs165;
	ld.shared.u8 	%rs174, [%r645+9];
	add.s32 	%r653, %r945, 9;
	cvt.u64.u32 	%rd395, %r653;
	add.s64 	%rd396, %rd175, %rd395;
	st.global.u8 	[%rd396], %rs174;
	st.shared.u8 	[%r645+9], %rs165;
	ld.shared.u8 	%rs175, [%r645+10];
	add.s32 	%r654, %r945, 10;
	cvt.u64.u32 	%rd397, %r654;
	add.s64 	%rd398, %rd175, %rd397;
	st.global.u8 	[%rd398], %rs175;
	st.shared.u8 	[%r645+10], %rs165;
	ld.shared.u8 	%rs176, [%r645+11];
	add.s32 	%r655, %r945, 11;
	cvt.u64.u32 	%rd399, %r655;
	add.s64 	%rd400, %rd175, %rd399;
	st.global.u8 	[%rd400], %rs176;
	st.shared.u8 	[%r645+11], %rs165;
	ld.shared.u8 	%rs177, [%r645+12];
	add.s32 	%r656, %r945, 12;
	cvt.u64.u32 	%rd401, %r656;
	add.s64 	%rd402, %rd175, %rd401;
	st.global.u8 	[%rd402], %rs177;
	st.shared.u8 	[%r645+12], %rs165;
	ld.shared.u8 	%rs178, [%r645+13];
	add.s32 	%r657, %r945, 13;
	cvt.u64.u32 	%rd403, %r657;
	add.s64 	%rd404, %rd175, %rd403;
	st.global.u8 	[%rd404], %rs178;
	st.shared.u8 	[%r645+13], %rs165;
	ld.shared.u8 	%rs179, [%r645+14];
	add.s32 	%r658, %r945, 14;
	cvt.u64.u32 	%rd405, %r658;
	add.s64 	%rd406, %rd175, %rd405;
	st.global.u8 	[%rd406], %rs179;
	st.shared.u8 	[%r645+14], %rs165;
	ld.shared.u8 	%rs180, [%r645+15];
	add.s32 	%r659, %r945, 15;
	cvt.u64.u32 	%rd407, %r659;
	add.s64 	%rd408, %rd175, %rd407;
	st.global.u8 	[%rd408], %rs180;
	st.shared.u8 	[%r645+15], %rs165;
	ld.shared.u8 	%rs181, [%r645+16];
	add.s32 	%r660, %r945, 16;
	cvt.u64.u32 	%rd409, %r660;
	add.s64 	%rd410, %rd175, %rd409;
	st.global.u8 	[%rd410], %rs181;
	st.shared.u8 	[%r645+16], %rs165;
	ld.shared.u8 	%rs182, [%r645+17];
	add.s32 	%r661, %r945, 17;
	cvt.u64.u32 	%rd411, %r661;
	add.s64 	%rd412, %rd175, %rd411;
	st.global.u8 	[%rd412], %rs182;
	st.shared.u8 	[%r645+17], %rs165;
	ld.shared.u8 	%rs183, [%r645+18];
	add.s32 	%r662, %r945, 18;
	cvt.u64.u32 	%rd413, %r662;
	add.s64 	%rd414, %rd175, %rd413;
	st.global.u8 	[%rd414], %rs183;
	st.shared.u8 	[%r645+18], %rs165;
	ld.shared.u8 	%rs184, [%r645+19];
	add.s32 	%r663, %r945, 19;
	cvt.u64.u32 	%rd415, %r663;
	add.s64 	%rd416, %rd175, %rd415;
	st.global.u8 	[%rd416], %rs184;
	st.shared.u8 	[%r645+19], %rs165;
	ld.shared.u8 	%rs185, [%r645+20];
	add.s32 	%r664, %r945, 20;
	cvt.u64.u32 	%rd417, %r664;
	add.s64 	%rd418, %rd175, %rd417;
	st.global.u8 	[%rd418], %rs185;
	st.shared.u8 	[%r645+20], %rs165;
	ld.shared.u8 	%rs186, [%r645+21];
	add.s32 	%r665, %r945, 21;
	cvt.u64.u32 	%rd419, %r665;
	add.s64 	%rd420, %rd175, %rd419;
	st.global.u8 	[%rd420], %rs186;
	st.shared.u8 	[%r645+21], %rs165;
	ld.shared.u8 	%rs187, [%r645+22];
	add.s32 	%r666, %r945, 22;
	cvt.u64.u32 	%rd421, %r666;
	add.s64 	%rd422, %rd175, %rd421;
	st.global.u8 	[%rd422], %rs187;
	st.shared.u8 	[%r645+22], %rs165;
	ld.shared.u8 	%rs188, [%r645+23];
	add.s32 	%r667, %r945, 23;
	cvt.u64.u32 	%rd423, %r667;
	add.s64 	%rd424, %rd175, %rd423;
	st.global.u8 	[%rd424], %rs188;
	st.shared.u8 	[%r645+23], %rs165;
	ld.shared.u8 	%rs189, [%r645+24];
	add.s32 	%r668, %r945, 24;
	cvt.u64.u32 	%rd425, %r668;
	add.s64 	%rd426, %rd175, %rd425;
	st.global.u8 	[%rd426], %rs189;
	st.shared.u8 	[%r645+24], %rs165;
	ld.shared.u8 	%rs190, [%r645+25];
	add.s32 	%r669, %r945, 25;
	cvt.u64.u32 	%rd427, %r669;
	add.s64 	%rd428, %rd175, %rd427;
	st.global.u8 	[%rd428], %rs190;
	st.shared.u8 	[%r645+25], %rs165;
	ld.shared.u8 	%rs191, [%r645+26];
	add.s32 	%r670, %r945, 26;
	cvt.u64.u32 	%rd429, %r670;
	add.s64 	%rd430, %rd175, %rd429;
	st.global.u8 	[%rd430], %rs191;
	st.shared.u8 	[%r645+26], %rs165;
	ld.shared.u8 	%rs192, [%r645+27];
	add.s32 	%r671, %r945, 27;
	cvt.u64.u32 	%rd431, %r671;
	add.s64 	%rd432, %rd175, %rd431;
	st.global.u8 	[%rd432], %rs192;
	st.shared.u8 	[%r645+27], %rs165;
	ld.shared.u8 	%rs193, [%r645+28];
	add.s32 	%r672, %r945, 28;
	cvt.u64.u32 	%rd433, %r672;
	add.s64 	%rd434, %rd175, %rd433;
	st.global.u8 	[%rd434], %rs193;
	st.shared.u8 	[%r645+28], %rs165;
	ld.shared.u8 	%rs194, [%r645+29];
	add.s32 	%r673, %r945, 29;
	cvt.u64.u32 	%rd435, %r673;
	add.s64 	%rd436, %rd175, %rd435;
	st.global.u8 	[%rd436], %rs194;
	st.shared.u8 	[%r645+29], %rs165;
	ld.shared.u8 	%rs195, [%r645+30];
	add.s32 	%r674, %r945, 30;
	cvt.u64.u32 	%rd437, %r674;
	add.s64 	%rd438, %rd175, %rd437;
	st.global.u8 	[%rd438], %rs195;
	st.shared.u8 	[%r645+30], %rs165;
	ld.shared.u8 	%rs196, [%r645+31];
	add.s32 	%r675, %r945, 31;
	cvt.u64.u32 	%rd439, %r675;
	add.s64 	%rd440, %rd175, %rd439;
	st.global.u8 	[%rd440], %rs196;
	st.shared.u8 	[%r645+31], %rs165;
	bra.uni 	$L__BB0_113;
$L__BB0_112:
	mov.u32 	%r582, _ZZ8mykerneliE4data;
	add.s32 	%r583, %r582, %r138;
	ld.shared.u8 	%rs100, [%r583];
	cvt.u64.u32 	%rd253, %r945;
	add.s64 	%rd255, %rd175, %rd253;
	st.global.u8 	[%rd255], %rs100;
	cvt.u64.u32 	%rd256, %r946;
	add.s64 	%rd257, %rd175, %rd256;
	ld.global.u8 	%rs101, [%rd257];
	st.shared.u8 	[%r583], %rs101;
	ld.shared.u8 	%rs102, [%r583+1];
	st.global.u8 	[%rd255+1], %rs102;
	ld.global.u8 	%rs103, [%rd257+1];
	st.shared.u8 	[%r583+1], %rs103;
	ld.shared.u8 	%rs104, [%r583+2];
	add.s32 	%r584, %r945, 2;
	cvt.u64.u32 	%rd258, %r584;
	add.s64 	%rd259, %rd175, %rd258;
	st.global.u8 	[%rd259], %rs104;
	add.s32 	%r585, %r946, 2;
	cvt.u64.u32 	%rd260, %r585;
	add.s64 	%rd261, %rd175, %rd260;
	ld.global.u8 	%rs105, [%rd261];
	st.shared.u8 	[%r583+2], %rs105;
	ld.shared.u8 	%rs106, [%r583+3];
	add.s32 	%r586, %r945, 3;
	cvt.u64.u32 	%rd262, %r586;
	add.s64 	%rd263, %rd175, %rd262;
	st.global.u8 	[%rd263], %rs106;
	add.s32 	%r587, %r946, 3;
	cvt.u64.u32 	%rd264, %r587;
	add.s64 	%rd265, %rd175, %rd264;
	ld.global.u8 	%rs107, [%rd265];
	st.shared.u8 	[%r583+3], %rs107;
	ld.shared.u8 	%rs108, [%r583+4];
	add.s32 	%r588, %r945, 4;
	cvt.u64.u32 	%rd266, %r588;
	add.s64 	%rd267, %rd175, %rd266;
	st.global.u8 	[%rd267], %rs108;
	add.s32 	%r589, %r946, 4;
	cvt.u64.u32 	%rd268, %r589;
	add.s64 	%rd269, %rd175, %rd268;
	ld.global.u8 	%rs109, [%rd269];
	st.shared.u8 	[%r583+4], %rs109;
	ld.shared.u8 	%rs110, [%r583+5];
	add.s32 	%r590, %r945, 5;
	cvt.u64.u32 	%rd270, %r590;
	add.s64 	%rd271, %rd175, %rd270;
	st.global.u8 	[%rd271], %rs110;
	add.s32 	%r591, %r946, 5;
	cvt.u64.u32 	%rd272, %r591;
	add.s64 	%rd273, %rd175, %rd272;
	ld.global.u8 	%rs111, [%rd273];
	st.shared.u8 	[%r583+5], %rs111;
	ld.shared.u8 	%rs112, [%r583+6];
	add.s32 	%r592, %r945, 6;
	cvt.u64.u32 	%rd274, %r592;
	add.s64 	%rd275, %rd175, %rd274;
	st.global.u8 	[%rd275], %rs112;
	add.s32 	%r593, %r946, 6;
	cvt.u64.u32 	%rd276, %r593;
	add.s64 	%rd277, %rd175, %rd276;
	ld.global.u8 	%rs113, [%rd277];
	st.shared.u8 	[%r583+6], %rs113;
	ld.shared.u8 	%rs114, [%r583+7];
	add.s32 	%r594, %r945, 7;
	cvt.u64.u32 	%rd278, %r594;
	add.s64 	%rd279, %rd175, %rd278;
	st.global.u8 	[%rd279], %rs114;
	add.s32 	%r595, %r946, 7;
	cvt.u64.u32 	%rd280, %r595;
	add.s64 	%rd281, %rd175, %rd280;
	ld.global.u8 	%rs115, [%rd281];
	st.shared.u8 	[%r583+7], %rs115;
	ld.shared.u8 	%rs116, [%r583+8];
	add.s32 	%r596, %r945, 8;
	cvt.u64.u32 	%rd282, %r596;
	add.s64 	%rd283, %rd175, %rd282;
	st.global.u8 	[%rd283], %rs116;
	add.s32 	%r597, %r946, 8;
	cvt.u64.u32 	%rd284, %r597;
	add.s64 	%rd285, %rd175, %rd284;
	ld.global.u8 	%rs117, [%rd285];
	st.shared.u8 	[%r583+8], %rs117;
	ld.shared.u8 	%rs118, [%r583+9];
	add.s32 	%r598, %r945, 9;
	cvt.u64.u32 	%rd286, %r598;
	add.s64 	%rd287, %rd175, %rd286;
	st.global.u8 	[%rd287], %rs118;
	add.s32 	%r599, %r946, 9;
	cvt.u64.u32 	%rd288, %r599;
	add.s64 	%rd289, %rd175, %rd288;
	ld.global.u8 	%rs119, [%rd289];
	st.shared.u8 	[%r583+9], %rs119;
	ld.shared.u8 	%rs120, [%r583+10];
	add.s32 	%r600, %r945, 10;
	cvt.u64.u32 	%rd290, %r600;
	add.s64 	%rd291, %rd175, %rd290;
	st.global.u8 	[%rd291], %rs120;
	add.s32 	%r601, %r946, 10;
	cvt.u64.u32 	%rd292, %r601;
	add.s64 	%rd293, %rd175, %rd292;
	ld.global.u8 	%rs121, [%rd293];
	st.shared.u8 	[%r583+10], %rs121;
	ld.shared.u8 	%rs122, [%r583+11];
	add.s32 	%r602, %r945, 11;
	cvt.u64.u32 	%rd294, %r602;
	add.s64 	%rd295, %rd175, %rd294;
	st.global.u8 	[%rd295], %rs122;
	add.s32 	%r603, %r946, 11;
	cvt.u64.u32 	%rd296, %r603;
	add.s64 	%rd297, %rd175, %rd296;
	ld.global.u8 	%rs123, [%rd297];
	st.shared.u8 	[%r583+11], %rs123;
	ld.shared.u8 	%rs124, [%r583+12];
	add.s32 	%r604, %r945, 12;
	cvt.u64.u32 	%rd298, %r604;
	add.s64 	%rd299, %rd175, %rd298;
	st.global.u8 	[%rd299], %rs124;
	add.s32 	%r605, %r946, 12;
	cvt.u64.u32 	%rd300, %r605;
	add.s64 	%rd301, %rd175, %rd300;
	ld.global.u8 	%rs125, [%rd301];
	st.shared.u8 	[%r583+12], %rs125;
	ld.shared.u8 	%rs126, [%r583+13];
	add.s32 	%r606, %r945, 13;
	cvt.u64.u32 	%rd302, %r606;
	add.s64 	%rd303, %rd175, %rd302;
	st.global.u8 	[%rd303], %rs126;
	add.s32 	%r607, %r946, 13;
	cvt.u64.u32 	%rd304, %r607;
	add.s64 	%rd305, %rd175, %rd304;
	ld.global.u8 	%rs127, [%rd305];
	st.shared.u8 	[%r583+13], %rs127;
	ld.shared.u8 	%rs128, [%r583+14];
	add.s32 	%r608, %r945, 14;
	cvt.u64.u32 	%rd306, %r608;
	add.s64 	%rd307, %rd175, %rd306;
	st.global.u8 	[%rd307], %rs128;
	add.s32 	%r609, %r946, 14;
	cvt.u64.u32 	%rd308, %r609;
	add.s64 	%rd309, %rd175, %rd308;
	ld.global.u8 	%rs129, [%rd309];
	st.shared.u8 	[%r583+14], %rs129;
	ld.shared.u8 	%rs130, [%r583+15];
	add.s32 	%r610, %r945, 15;
	cvt.u64.u32 	%rd310, %r610;
	add.s64 	%rd311, %rd175, %rd310;
	st.global.u8 	[%rd311], %rs130;
	add.s32 	%r611, %r946, 15;
	cvt.u64.u32 	%rd312, %r611;
	add.s64 	%rd313, %rd175, %rd312;
	ld.global.u8 	%rs131, [%rd313];
	st.shared.u8 	[%r583+15], %rs131;
	ld.shared.u8 	%rs132, [%r583+16];
	add.s32 	%r612, %r945, 16;
	cvt.u64.u32 	%rd314, %r612;
	add.s64 	%rd315, %rd175, %rd314;
	st.global.u8 	[%rd315], %rs132;
	add.s32 	%r613, %r946, 16;
	cvt.u64.u32 	%rd316, %r613;
	add.s64 	%rd317, %rd175, %rd316;
	ld.global.u8 	%rs133, [%rd317];
	st.shared.u8 	[%r583+16], %rs133;
	ld.shared.u8 	%rs134, [%r583+17];
	add.s32 	%r614, %r945, 17;
	cvt.u64.u32 	%rd318, %r614;
	add.s64 	%rd319, %rd175, %rd318;
	st.global.u8 	[%rd319], %rs134;
	add.s32 	%r615, %r946, 17;
	cvt.u64.u32 	%rd320, %r615;
	add.s64 	%rd321, %rd175, %rd320;
	ld.global.u8 	%rs135, [%rd321];
	st.shared.u8 	[%r583+17], %rs135;
	ld.shared.u8 	%rs136, [%r583+18];
	add.s32 	%r616, %r945, 18;
	cvt.u64.u32 	%rd322, %r616;
	add.s64 	%rd323, %rd175, %rd322;
	st.global.u8 	[%rd323], %rs136;
	add.s32 	%r617, %r946, 18;
	cvt.u64.u32 	%rd324, %r617;
	add.s64 	%rd325, %rd175, %rd324;
	ld.global.u8 	%rs137, [%rd325];
	st.shared.u8 	[%r583+18], %rs137;
	ld.shared.u8 	%rs138, [%r583+19];
	add.s32 	%r618, %r945, 19;
	cvt.u64.u32 	%rd326, %r618;
	add.s64 	%rd327, %rd175, %rd326;
	st.global.u8 	[%rd327], %rs138;
	add.s32 	%r619, %r946, 19;
	cvt.u64.u32 	%rd328, %r619;
	add.s64 	%rd329, %rd175, %rd328;
	ld.global.u8 	%rs139, [%rd329];
	st.shared.u8 	[%r583+19], %rs139;
	ld.shared.u8 	%rs140, [%r583+20];
	add.s32 	%r620, %r945, 20;
	cvt.u64.u32 	%rd330, %r620;
	add.s64 	%rd331, %rd175, %rd330;
	st.global.u8 	[%rd331], %rs140;
	add.s32 	%r621, %r946, 20;
	cvt.u64.u32 	%rd332, %r621;
	add.s64 	%rd333, %rd175, %rd332;
	ld.global.u8 	%rs141, [%rd333];
	st.shared.u8 	[%r583+20], %rs141;
	ld.shared.u8 	%rs142, [%r583+21];
	add.s32 	%r622, %r945, 21;
	cvt.u64.u32 	%rd334, %r622;
	add.s64 	%rd335, %rd175, %rd334;
	st.global.u8 	[%rd335], %rs142;
	add.s32 	%r623, %r946, 21;
	cvt.u64.u32 	%rd336, %r623;
	add.s64 	%rd337, %rd175, %rd336;
	ld.global.u8 	%rs143, [%rd337];
	st.shared.u8 	[%r583+21], %rs143;
	ld.shared.u8 	%rs144, [%r583+22];
	add.s32 	%r624, %r945, 22;
	cvt.u64.u32 	%rd338, %r624;
	add.s64 	%rd339, %rd175, %rd338;
	st.global.u8 	[%rd339], %rs144;
	add.s32 	%r625, %r946, 22;
	cvt.u64.u32 	%rd340, %r625;
	add.s64 	%rd341, %rd175, %rd340;
	ld.global.u8 	%rs145, [%rd341];
	st.shared.u8 	[%r583+22], %rs145;
	ld.shared.u8 	%rs146, [%r583+23];
	add.s32 	%r626, %r945, 23;
	cvt.u64.u32 	%rd342, %r626;
	add.s64 	%rd343, %rd175, %rd342;
	st.global.u8 	[%rd343], %rs146;
	add.s32 	%r627, %r946, 23;
	cvt.u64.u32 	%rd344, %r627;
	add.s64 	%rd345, %rd175, %rd344;
	ld.global.u8 	%rs147, [%rd345];
	st.shared.u8 	[%r583+23], %rs147;
	ld.shared.u8 	%rs148, [%r583+24];
	add.s32 	%r628, %r945, 24;
	cvt.u64.u32 	%rd346, %r628;
	add.s64 	%rd347, %rd175, %rd346;
	st.global.u8 	[%rd347], %rs148;
	add.s32 	%r629, %r946, 24;
	cvt.u64.u32 	%rd348, %r629;
	add.s64 	%rd349, %rd175, %rd348;
	ld.global.u8 	%rs149, [%rd349];
	st.shared.u8 	[%r583+24], %rs149;
	ld.shared.u8 	%rs150, [%r583+25];
	add.s32 	%r630, %r945, 25;
	cvt.u64.u32 	%rd350, %r630;
	add.s64 	%rd351, %rd175, %rd350;
	st.global.u8 	[%rd351], %rs150;
	add.s32 	%r631, %r946, 25;
	cvt.u64.u32 	%rd352, %r631;
	add.s64 	%rd353, %rd175, %rd352;
	ld.global.u8 	%rs151, [%rd353];
	st.shared.u8 	[%r583+25], %rs151;
	ld.shared.u8 	%rs152, [%r583+26];
	add.s32 	%r632, %r945, 26;
	cvt.u64.u32 	%rd354, %r632;
	add.s64 	%rd355, %rd175, %rd354;
	st.global.u8 	[%rd355], %rs152;
	add.s32 	%r633, %r946, 26;
	cvt.u64.u32 	%rd356, %r633;
	add.s64 	%rd357, %rd175, %rd356;
	ld.global.u8 	%rs153, [%rd357];
	st.shared.u8 	[%r583+26], %rs153;
	ld.shared.u8 	%rs154, [%r583+27];
	add.s32 	%r634, %r945, 27;
	cvt.u64.u32 	%rd358, %r634;
	add.s64 	%rd359, %rd175, %rd358;
	st.global.u8 	[%rd359], %rs154;
	add.s32 	%r635, %r946, 27;
	cvt.u64.u32 	%rd360, %r635;
	add.s64 	%rd361, %rd175, %rd360;
	ld.global.u8 	%rs155, [%rd361];
	st.shared.u8 	[%r583+27], %rs155;
	ld.shared.u8 	%rs156, [%r583+28];
	add.s32 	%r636, %r945, 28;
	cvt.u64.u32 	%rd362, %r636;
	add.s64 	%rd363, %rd175, %rd362;
	st.global.u8 	[%rd363], %rs156;
	add.s32 	%r637, %r946, 28;
	cvt.u64.u32 	%rd364, %r637;
	add.s64 	%rd365, %rd175, %rd364;
	ld.global.u8 	%rs157, [%rd365];
	st.shared.u8 	[%r583+28], %rs157;
	ld.shared.u8 	%rs158, [%r583+29];
	add.s32 	%r638, %r945, 29;
	cvt.u64.u32 	%rd366, %r638;
	add.s64 	%rd367, %rd175, %rd366;
	st.global.u8 	[%rd367], %rs158;
	add.s32 	%r639, %r946, 29;
	cvt.u64.u32 	%rd368, %r639;
	add.s64 	%rd369, %rd175, %rd368;
	ld.global.u8 	%rs159, [%rd369];
	st.shared.u8 	[%r583+29], %rs159;
	ld.shared.u8 	%rs160, [%r583+30];
	add.s32 	%r640, %r945, 30;
	cvt.u64.u32 	%rd370, %r640;
	add.s64 	%rd371, %rd175, %rd370;
	st.global.u8 	[%rd371], %rs160;
	add.s32 	%r641, %r946, 30;
	cvt.u64.u32 	%rd372, %r641;
	add.s64 	%rd373, %rd175, %rd372;
	ld.global.u8 	%rs161, [%rd373];
	st.shared.u8 	[%r583+30], %rs161;
	ld.shared.u8 	%rs162, [%r583+31];
	add.s32 	%r642, %r945, 31;
	cvt.u64.u32 	%rd374, %r642;
	add.s64 	%rd375, %rd175, %rd374;
	st.global.u8 	[%rd375], %rs162;
	add.s32 	%r643, %r946, 31;
	cvt.u64.u32 	%rd376, %r643;
	add.s64 	%rd377, %rd175, %rd376;
	ld.global.u8 	%rs163, [%rd377];
	st.shared.u8 	[%r583+31], %rs163;
$L__BB0_113:
	st.shared.u32 	[%r140], %r94;
	ld.global.u32 	%r676, [PAGEFAULT];
	add.s32 	%r677, %r676, 1;
	st.global.u32 	[PAGEFAULT], %r677;
$L__BB0_114:
	bar.sync 	0;
	add.s32 	%r923, %r923, 1;
	setp.eq.s32 	%p116, %r923, 4;
	@%p116 bra 	$L__BB0_64;
	bra.uni 	$L__BB0_59;
$L__BB0_115:
	setp.lt.u32 	%p125, %r959, 16384;
	@%p125 bra 	$L__BB0_117;
	add.s32 	%r959, %r959, 16384;
	st.shared.u32 	[%r952+-8], %r959;
$L__BB0_117:
	setp.lt.u32 	%p126, %r959, 16384;
	selp.b32 	%r189, %r183, %r955, %p126;
	shr.u32 	%r690, %r959, 14;
	setp.gt.u32 	%p127, %r690, %r956;
	selp.b32 	%r190, %r183, %r957, %p127;
	max.u32 	%r191, %r690, %r956;
	add.s32 	%r192, %r182, -2;
	ld.shared.u32 	%r961, [%r952+-4];
	and.b32  	%r691, %r961, 3;
	setp.ne.s32 	%p128, %r691, %r1;
	@%p128 bra 	$L__BB0_120;
	shr.u32 	%r692, %r961, 2;
	and.b32  	%r693, %r692, 4095;
	setp.ne.s32 	%p129, %r693, %r174;
	setp.lt.u32 	%p130, %r961, 16384;
	or.pred  	%p131, %p129, %p130;
	@%p131 bra 	$L__BB0_120;
	and.b32  	%r694, %r961, 16383;
	or.b32  	%r961, %r694, 16384;
	st.shared.u32 	[%r952+-4], %r961;
	mov.u32 	%r958, %r192;
	bra.uni 	$L__BB0_122;
$L__BB0_120:
	setp.lt.u32 	%p132, %r961, 16384;
	@%p132 bra 	$L__BB0_122;
	add.s32 	%r961, %r961, 16384;
	st.shared.u32 	[%r952+-4], %r961;
$L__BB0_122:
	setp.lt.u32 	%p133, %r961, 16384;
	selp.b32 	%r198, %r192, %r189, %p133;
	shr.u32 	%r695, %r961, 14;
	setp.gt.u32 	%p134, %r695, %r191;
	selp.b32 	%r199, %r192, %r190, %p134;
	max.u32 	%r200, %r695, %r191;
	add.s32 	%r201, %r182, -1;
	ld.shared.u32 	%r963, [%r952];
	and.b32  	%r696, %r963, 3;
	setp.ne.s32 	%p135, %r696, %r1;
	@%p135 bra 	$L__BB0_125;
	shr.u32 	%r697, %r963, 2;
	and.b32  	%r698, %r697, 4095;
	setp.ne.s32 	%p136, %r698, %r174;
	setp.lt.u32 	%p137, %r963, 16384;
	or.pred  	%p138, %p136, %p137;
	@%p138 bra 	$L__BB0_125;
	and.b32  	%r699, %r963, 16383;
	or.b32  	%r963, %r699, 16384;
	st.shared.u32 	[%r952], %r963;
	mov.u32 	%r958, %r201;
	bra.uni 	$L__BB0_127;
$L__BB0_125:
	setp.lt.u32 	%p139, %r963, 16384;
	@%p139 bra 	$L__BB0_127;
	add.s32 	%r963, %r963, 16384;
	st.shared.u32 	[%r952], %r963;
$L__BB0_127:
	setp.lt.u32 	%p140, %r963, 16384;
	selp.b32 	%r207, %r201, %r198, %p140;
	shr.u32 	%r700, %r963, 14;
	setp.gt.u32 	%p141, %r700, %r200;
	selp.b32 	%r208, %r201, %r199, %p141;
	max.u32 	%r209, %r700, %r200;
	ld.shared.u32 	%r965, [%r952+4];
	and.b32  	%r701, %r965, 3;
	setp.ne.s32 	%p142, %r701, %r1;
	@%p142 bra 	$L__BB0_130;
	shr.u32 	%r702, %r965, 2;
	and.b32  	%r703, %r702, 4095;
	setp.ne.s32 	%p143, %r703, %r174;
	setp.lt.u32 	%p144, %r965, 16384;
	or.pred  	%p145, %p143, %p144;
	@%p145 bra 	$L__BB0_130;
	and.b32  	%r704, %r965, 16383;
	or.b32  	%r965, %r704, 16384;
	st.shared.u32 	[%r952+4], %r965;
	mov.u32 	%r958, %r182;
	bra.uni 	$L__BB0_132;
$L__BB0_130:
	setp.lt.u32 	%p146, %r965, 16384;
	@%p146 bra 	$L__BB0_132;
	add.s32 	%r965, %r965, 16384;
	st.shared.u32 	[%r952+4], %r965;
$L__BB0_132:
	setp.lt.u32 	%p147, %r965, 16384;
	selp.b32 	%r955, %r182, %r207, %p147;
	shr.u32 	%r705, %r965, 14;
	setp.gt.u32 	%p148, %r705, %r209;
	selp.b32 	%r957, %r182, %r208, %p148;
	max.u32 	%r956, %r705, %r209;
	add.s32 	%r954, %r954, 16;
	add.s32 	%r953, %r953, 4;
	add.s32 	%r952, %r952, 16;
	setp.ne.s32 	%p149, %r954, 4104;
	@%p149 bra 	$L__BB0_69;
	setp.eq.s32 	%p150, %r958, -1;
	@%p150 bra 	$L__BB0_135;
	shl.b32 	%r980, %r958, 5;
	bra.uni 	$L__BB0_158;
$L__BB0_135:
	setp.eq.s32 	%p151, %r955, -1;
	@%p151 bra 	$L__BB0_137;
	shl.b32 	%r706, %r174, 2;
	and.b32  	%r707, %r706, 16380;
	or.b32  	%r708, %r707, %r7;
	shl.b32 	%r709, %r955, 2;
	add.s32 	%r711, %r685, %r709;
	st.shared.u32 	[%r711], %r708;
	ld.global.u32 	%r712, [PAGEFAULT];
	add.s32 	%r713, %r712, 1;
	st.global.u32 	[PAGEFAULT], %r713;
	shl.b32 	%r980, %r955, 5;
	bra.uni 	$L__BB0_158;
$L__BB0_137:
	shl.b32 	%r980, %r957, 5;
	ld.global.u32 	%r224, [STORAGE_COUNT];
	setp.eq.s32 	%p152, %r224, 0;
	shl.b32 	%r715, %r957, 2;
	add.s32 	%r225, %r685, %r715;
	mov.b32 	%r975, -1;
	mov.u32 	%r976, %r975;
	@%p152 bra 	$L__BB0_146;
	ld.global.u64 	%rd15, [STORAGE_TABLE];
	ld.shared.u32 	%r226, [%r225];
	setp.eq.s32 	%p153, %r224, 1;
	mov.b32 	%r976, -1;
	mov.b32 	%r972, 0;
	mov.u32 	%r975, %r976;
	@%p153 bra 	$L__BB0_141;
	and.b32  	%r972, %r224, -2;
	shr.u32 	%r228, %r226, 2;
	mov.b32 	%r976, -1;
	mov.b32 	%r967, 0;
$L__BB0_140:
	shr.u32 	%r722, %r967, 1;
	mul.wide.u32 	%rd441, %r722, 4;
	add.s64 	%rd442, %rd15, %rd441;
	ld.u32 	%r723, [%rd442];
	xor.b32  	%r725, %r226, %r723;
	and.b32  	%r726, %r725, 16383;
	setp.eq.s32 	%p154, %r726, 0;
	shl.b32 	%r727, %r967, 5;
	selp.b32 	%r728, %r727, %r975, %p154;
	and.b32  	%r729, %r723, 3;
	setp.eq.s32 	%p155, %r729, %r1;
	shr.u32 	%r730, %r723, 2;
	and.b32  	%r731, %r730, 4095;
	setp.eq.s32 	%p156, %r731, %r174;
	selp.b32 	%r733, %r727, %r976, %p156;
	selp.b32 	%r734, %r733, %r976, %p155;
	shr.u32 	%r735, %r723, 14;
	xor.b32  	%r736, %r226, %r735;
	and.b32  	%r737, %r736, 3;
	shr.u32 	%r738, %r723, 16;
	xor.b32  	%r740, %r228, %r738;
	and.b32  	%r741, %r740, 4095;
	or.b32  	%r742, %r737, %r741;
	setp.eq.s32 	%p157, %r742, 0;
	add.s32 	%r743, %r727, 32;
	selp.b32 	%r975, %r743, %r728, %p157;
	and.b32  	%r744, %r735, 3;
	setp.eq.s32 	%p158, %r744, %r1;
	and.b32  	%r745, %r738, 4095;
	setp.eq.s32 	%p159, %r745, %r174;
	selp.b32 	%r746, %r743, %r734, %p159;
	selp.b32 	%r976, %r746, %r734, %p158;
	add.s32 	%r967, %r967, 2;
	setp.ne.s32 	%p160, %r967, %r972;
	@%p160 bra 	$L__BB0_140;
$L__BB0_141:
	and.b32  	%r747, %r224, 1;
	setp.eq.b32 	%p161, %r747, 1;
	not.pred 	%p162, %p161;
	@%p162 bra 	$L__BB0_146;
	shr.u32 	%r748, %r972, 1;
	mul.wide.u32 	%rd443, %r748, 4;
	add.s64 	%rd444, %rd15, %rd443;
	ld.u32 	%r240, [%rd444];
	xor.b32  	%r749, %r226, %r240;
	and.b32  	%r750, %r749, 3;
	setp.ne.s32 	%p164, %r750, 0;
	mov.pred 	%p175, 0;
	@%p164 bra 	$L__BB0_144;
	shr.u32 	%r752, %r749, 2;
	and.b32  	%r753, %r752, 4095;
	setp.eq.s32 	%p175, %r753, 0;
$L__BB0_144:
	shl.b32 	%r241, %r972, 5;
	selp.b32 	%r975, %r241, %r975, %p175;
	and.b32  	%r754, %r240, 3;
	setp.ne.s32 	%p165, %r754, %r1;
	@%p165 bra 	$L__BB0_146;
	shr.u32 	%r755, %r240, 2;
	and.b32  	%r756, %r755, 4095;
	setp.eq.s32 	%p166, %r756, %r174;
	selp.b32 	%r976, %r241, %r976, %p166;
$L__BB0_146:
	setp.ne.s32 	%p167, %r975, -1;
	@%p167 bra 	$L__BB0_154;
	and.b32  	%r757, %r224, 1;
	setp.eq.b32 	%p168, %r757, 1;
	@%p168 bra 	$L__BB0_149;
	ld.global.u64 	%rd656, [STORAGE_TABLE];
	shr.u32 	%r764, %r224, 1;
	mul.wide.u32 	%rd447, %r764, 4;
	add.s64 	%rd448, %rd656, %rd447;
	ld.u32 	%r765, [%rd448];
	and.b32  	%r766, %r765, -4;
	ld.shared.u32 	%r767, [%r225];
	and.b32  	%r768, %r767, 3;
	or.b32  	%r977, %r768, %r766;
	bra.uni 	$L__BB0_150;
$L__BB0_149:
	ld.global.u64 	%rd656, [STORAGE_TABLE];
	shr.u32 	%r758, %r224, 1;
	mul.wide.u32 	%rd445, %r758, 4;
	add.s64 	%rd446, %rd656, %rd445;
	ld.u32 	%r759, [%rd446];
	and.b32  	%r760, %r759, -49153;
	ld.shared.u32 	%r761, [%r225];
	shl.b32 	%r762, %r761, 14;
	and.b32  	%r763, %r762, 49152;
	or.b32  	%r977, %r763, %r760;
$L__BB0_150:
	shr.u32 	%r769, %r224, 1;
	mul.wide.u32 	%rd449, %r769, 4;
	add.s64 	%rd450, %rd656, %rd449;
	st.u32 	[%rd450], %r977;
	ld.global.u32 	%r249, [STORAGE_COUNT];
	and.b32  	%r770, %r249, 1;
	setp.eq.b32 	%p169, %r770, 1;
	@%p169 bra 	$L__BB0_152;
	ld.global.u64 	%rd657, [STORAGE_TABLE];
	shr.u32 	%r777, %r249, 1;
	mul.wide.u32 	%rd453, %r777, 4;
	add.s64 	%rd454, %rd657, %rd453;
	ld.u32 	%r778, [%rd454];
	and.b32  	%r779, %r778, -16381;
	ld.shared.u32 	%r780, [%r225];
	and.b32  	%r781, %r780, 16380;
	or.b32  	%r978, %r781, %r779;
	bra.uni 	$L__BB0_153;
$L__BB0_152:
	ld.global.u64 	%rd657, [STORAGE_TABLE];
	shr.u32 	%r771, %r249, 1;
	mul.wide.u32 	%rd451, %r771, 4;
	add.s64 	%rd452, %rd657, %rd451;
	ld.u32 	%r772, [%rd452];
	and.b32  	%r773, %r772, -268369921;
	ld.shared.u32 	%r774, [%r225];
	shl.b32 	%r775, %r774, 14;
	and.b32  	%r776, %r775, 268369920;
	or.b32  	%r978, %r776, %r773;
$L__BB0_153:
	shr.u32 	%r782, %r249, 1;
	mul.wide.u32 	%rd455, %r782, 4;
	add.s64 	%rd456, %rd657, %rd455;
	st.u32 	[%rd456], %r978;
	ld.global.u32 	%r783, [STORAGE_COUNT];
	add.s32 	%r784, %r783, 1;
	st.global.u32 	[STORAGE_COUNT], %r784;
	shl.b32 	%r975, %r224, 5;
$L__BB0_154:
	setp.ne.s32 	%p170, %r976, -1;
	@%p170 bra 	$L__BB0_156;
	mov.u32 	%r847, _ZZ8mykerneliE4data;
	add.s32 	%r848, %r847, %r980;
	ld.shared.u8 	%rs261, [%r848];
	cvt.u64.u32 	%rd582, %r975;
	add.s64 	%rd584, %rd175, %rd582;
	st.global.u8 	[%rd584], %rs261;
	mov.b16 	%rs262, 0;
	st.shared.u8 	[%r848], %rs262;
	ld.shared.u8 	%rs263, [%r848+1];
	st.global.u8 	[%rd584+1], %rs263;
	st.shared.u8 	[%r848+1], %rs262;
	ld.shared.u8 	%rs264, [%r848+2];
	add.s32 	%r849, %r975, 2;
	cvt.u64.u32 	%rd585, %r849;
	add.s64 	%rd586, %rd175, %rd585;
	st.global.u8 	[%rd586], %rs264;
	st.shared.u8 	[%r848+2], %rs262;
	ld.shared.u8 	%rs265, [%r848+3];
	add.s32 	%r850, %r975, 3;
	cvt.u64.u32 	%rd587, %r850;
	add.s64 	%rd588, %rd175, %rd587;
	st.global.u8 	[%rd588], %rs265;
	st.shared.u8 	[%r848+3], %rs262;
	ld.shared.u8 	%rs266, [%r848+4];
	add.s32 	%r851, %r975, 4;
	cvt.u64.u32 	%rd589, %r851;
	add.s64 	%rd590, %rd175, %rd589;
	st.global.u8 	[%rd590], %rs266;
	st.shared.u8 	[%r848+4], %rs262;
	ld.shared.u8 	%rs267, [%r848+5];
	add.s32 	%r852, %r975, 5;
	cvt.u64.u32 	%rd591, %r852;
	add.s64 	%rd592, %rd175, %rd591;
	st.global.u8 	[%rd592], %rs267;
	st.shared.u8 	[%r848+5], %rs262;
	ld.shared.u8 	%rs268, [%r848+6];
	add.s32 	%r853, %r975, 6;
	cvt.u64.u32 	%rd593, %r853;
	add.s64 	%rd594, %rd175, %rd593;
	st.global.u8 	[%rd594], %rs268;
	st.shared.u8 	[%r848+6], %rs262;
	ld.shared.u8 	%rs269, [%r848+7];
	add.s32 	%r854, %r975, 7;
	cvt.u64.u32 	%rd595, %r854;
	add.s64 	%rd596, %rd175, %rd595;
	st.global.u8 	[%rd596], %rs269;
	st.shared.u8 	[%r848+7], %rs262;
	ld.shared.u8 	%rs270, [%r848+8];
	add.s32 	%r855, %r975, 8;
	cvt.u64.u32 	%rd597, %r855;
	add.s64 	%rd598, %rd175, %rd597;
	st.global.u8 	[%rd598], %rs270;
	st.shared.u8 	[%r848+8], %rs262;
	ld.shared.u8 	%rs271, [%r848+9];
	add.s32 	%r856, %r975, 9;
	cvt.u64.u32 	%rd599, %r856;
	add.s64 	%rd600, %rd175, %rd599;
	st.global.u8 	[%rd600], %rs271;
	st.shared.u8 	[%r848+9], %rs262;
	ld.shared.u8 	%rs272, [%r848+10];
	add.s32 	%r857, %r975, 10;
	cvt.u64.u32 	%rd601, %r857;
	add.s64 	%rd602, %rd175, %rd601;
	st.global.u8 	[%rd602], %rs272;
	st.shared.u8 	[%r848+10], %rs262;
	ld.shared.u8 	%rs273, [%r848+11];
	add.s32 	%r858, %r975, 11;
	cvt.u64.u32 	%rd603, %r858;
	add.s64 	%rd604, %rd175, %rd603;
	st.global.u8 	[%rd604], %rs273;
	st.shared.u8 	[%r848+11], %rs262;
	ld.shared.u8 	%rs274, [%r848+12];
	add.s32 	%r859, %r975, 12;
	cvt.u64.u32 	%rd605, %r859;
	add.s64 	%rd606, %rd175, %rd605;
	st.global.u8 	[%rd606], %rs274;
	st.shared.u8 	[%r848+12], %rs262;
	ld.shared.u8 	%rs275, [%r848+13];
	add.s32 	%r860, %r975, 13;
	cvt.u64.u32 	%rd607, %r860;
	add.s64 	%rd608, %rd175, %rd607;
	st.global.u8 	[%rd608], %rs275;
	st.shared.u8 	[%r848+13], %rs262;
	ld.shared.u8 	%rs276, [%r848+14];
	add.s32 	%r861, %r975, 14;
	cvt.u64.u32 	%rd609, %r861;
	add.s64 	%rd610, %rd175, %rd609;
	st.global.u8 	[%rd610], %rs276;
	st.shared.u8 	[%r848+14], %rs262;
	ld.shared.u8 	%rs277, [%r848+15];
	add.s32 	%r862, %r975, 15;
	cvt.u64.u32 	%rd611, %r862;
	add.s64 	%rd612, %rd175, %rd611;
	st.global.u8 	[%rd612], %rs277;
	st.shared.u8 	[%r848+15], %rs262;
	ld.shared.u8 	%rs278, [%r848+16];
	add.s32 	%r863, %r975, 16;
	cvt.u64.u32 	%rd613, %r863;
	add.s64 	%rd614, %rd175, %rd613;
	st.global.u8 	[%rd614], %rs278;
	st.shared.u8 	[%r848+16], %rs262;
	ld.shared.u8 	%rs279, [%r848+17];
	add.s32 	%r864, %r975, 17;
	cvt.u64.u32 	%rd615, %r864;
	add.s64 	%rd616, %rd175, %rd615;
	st.global.u8 	[%rd616], %rs279;
	st.shared.u8 	[%r848+17], %rs262;
	ld.shared.u8 	%rs280, [%r848+18];
	add.s32 	%r865, %r975, 18;
	cvt.u64.u32 	%rd617, %r865;
	add.s64 	%rd618, %rd175, %rd617;
	st.global.u8 	[%rd618], %rs280;
	st.shared.u8 	[%r848+18], %rs262;
	ld.shared.u8 	%rs281, [%r848+19];
	add.s32 	%r866, %r975, 19;
	cvt.u64.u32 	%rd619, %r866;
	add.s64 	%rd620, %rd175, %rd619;
	st.global.u8 	[%rd620], %rs281;
	st.shared.u8 	[%r848+19], %rs262;
	ld.shared.u8 	%rs282, [%r848+20];
	add.s32 	%r867, %r975, 20;
	cvt.u64.u32 	%rd621, %r867;
	add.s64 	%rd622, %rd175, %rd621;
	st.global.u8 	[%rd622], %rs282;
	st.shared.u8 	[%r848+20], %rs262;
	ld.shared.u8 	%rs283, [%r848+21];
	add.s32 	%r868, %r975, 21;
	cvt.u64.u32 	%rd623, %r868;
	add.s64 	%rd624, %rd175, %rd623;
	st.global.u8 	[%rd624], %rs283;
	st.shared.u8 	[%r848+21], %rs262;
	ld.shared.u8 	%rs284, [%r848+22];
	add.s32 	%r869, %r975, 22;
	cvt.u64.u32 	%rd625, %r869;
	add.s64 	%rd626, %rd175, %rd625;
	st.global.u8 	[%rd626], %rs284;
	st.shared.u8 	[%r848+22], %rs262;
	ld.shared.u8 	%rs285, [%r848+23];
	add.s32 	%r870, %r975, 23;
	cvt.u64.u32 	%rd627, %r870;
	add.s64 	%rd628, %rd175, %rd627;
	st.global.u8 	[%rd628], %rs285;
	st.shared.u8 	[%r848+23], %rs262;
	ld.shared.u8 	%rs286, [%r848+24];
	add.s32 	%r871, %r975, 24;
	cvt.u64.u32 	%rd629, %r871;
	add.s64 	%rd630, %rd175, %rd629;
	st.global.u8 	[%rd630], %rs286;
	st.shared.u8 	[%r848+24], %rs262;
	ld.shared.u8 	%rs287, [%r848+25];
	add.s32 	%r872, %r975, 25;
	cvt.u64.u32 	%rd631, %r872;
	add.s64 	%rd632, %rd175, %rd631;
	st.global.u8 	[%rd632], %rs287;
	st.shared.u8 	[%r848+25], %rs262;
	ld.shared.u8 	%rs288, [%r848+26];
	add.s32 	%r873, %r975, 26;
	cvt.u64.u32 	%rd633, %r873;
	add.s64 	%rd634, %rd175, %rd633;
	st.global.u8 	[%rd634], %rs288;
	st.shared.u8 	[%r848+26], %rs262;
	ld.shared.u8 	%rs289, [%r848+27];
	add.s32 	%r874, %r975, 27;
	cvt.u64.u32 	%rd635, %r874;
	add.s64 	%rd636, %rd175, %rd635;
	st.global.u8 	[%rd636], %rs289;
	st.shared.u8 	[%r848+27], %rs262;
	ld.shared.u8 	%rs290, [%r848+28];
	add.s32 	%r875, %r975, 28;
	cvt.u64.u32 	%rd637, %r875;
	add.s64 	%rd638, %rd175, %rd637;
	st.global.u8 	[%rd638], %rs290;
	st.shared.u8 	[%r848+28], %rs262;
	ld.shared.u8 	%rs291, [%r848+29];
	add.s32 	%r876, %r975, 29;
	cvt.u64.u32 	%rd639, %r876;
	add.s64 	%rd640, %rd175, %rd639;
	st.global.u8 	[%rd640], %rs291;
	st.shared.u8 	[%r848+29], %rs262;
	ld.shared.u8 	%rs292, [%r848+30];
	add.s32 	%r877, %r975, 30;
	cvt.u64.u32 	%rd641, %r877;
	add.s64 	%rd642, %rd175, %rd641;
	st.global.u8 	[%rd642], %rs292;
	st.shared.u8 	[%r848+30], %rs262;
	ld.shared.u8 	%rs293, [%r848+31];
	add.s32 	%r878, %r975, 31;
	cvt.u64.u32 	%rd643, %r878;
	add.s64 	%rd644, %rd175, %rd643;
	st.global.u8 	[%rd644], %rs293;
	st.shared.u8 	[%r848+31], %rs262;
	bra.uni 	$L__BB0_157;
$L__BB0_156:
	mov.u32 	%r785, _ZZ8mykerneliE4data;
	add.s32 	%r786, %r785, %r980;
	ld.shared.u8 	%rs197, [%r786];
	cvt.u64.u32 	%rd457, %r975;
	add.s64 	%rd459, %rd175, %rd457;
	st.global.u8 	[%rd459], %rs197;
	cvt.u64.u32 	%rd460, %r976;
	add.s64 	%rd461, %rd175, %rd460;
	ld.global.u8 	%rs198, [%rd461];
	st.shared.u8 	[%r786], %rs198;
	ld.shared.u8 	%rs199, [%r786+1];
	st.global.u8 	[%rd459+1], %rs199;
	ld.global.u8 	%rs200, [%rd461+1];
	st.shared.u8 	[%r786+1], %rs200;
	ld.shared.u8 	%rs201, [%r786+2];
	add.s32 	%r787, %r975, 2;
	cvt.u64.u32 	%rd462, %r787;
	add.s64 	%rd463, %rd175, %rd462;
	st.global.u8 	[%rd463], %rs201;
	add.s32 	%r788, %r976, 2;
	cvt.u64.u32 	%rd464, %r788;
	add.s64 	%rd465, %rd175, %rd464;
	ld.global.u8 	%rs202, [%rd465];
	st.shared.u8 	[%r786+2], %rs202;
	ld.shared.u8 	%rs203, [%r786+3];
	add.s32 	%r789, %r975, 3;
	cvt.u64.u32 	%rd466, %r789;
	add.s64 	%rd467, %rd175, %rd466;
	st.global.u8 	[%rd467], %rs203;
	add.s32 	%r790, %r976, 3;
	cvt.u64.u32 	%rd468, %r790;
	add.s64 	%rd469, %rd175, %rd468;
	ld.global.u8 	%rs204, [%rd469];
	st.shared.u8 	[%r786+3], %rs204;
	ld.shared.u8 	%rs205, [%r786+4];
	add.s32 	%r791, %r975, 4;
	cvt.u64.u32 	%rd470, %r791;
	add.s64 	%rd471, %rd175, %rd470;
	st.global.u8 	[%rd471], %rs205;
	add.s32 	%r792, %r976, 4;
	cvt.u64.u32 	%rd472, %r792;
	add.s64 	%rd473, %rd175, %rd472;
	ld.global.u8 	%rs206, [%rd473];
	st.shared.u8 	[%r786+4], %rs206;
	ld.shared.u8 	%rs207, [%r786+5];
	add.s32 	%r793, %r975, 5;
	cvt.u64.u32 	%rd474, %r793;
	add.s64 	%rd475, %rd175, %rd474;
	st.global.u8 	[%rd475], %rs207;
	add.s32 	%r794, %r976, 5;
	cvt.u64.u32 	%rd476, %r794;
	add.s64 	%rd477, %rd175, %rd476;
	ld.global.u8 	%rs208, [%rd477];
	st.shared.u8 	[%r786+5], %rs208;
	ld.shared.u8 	%rs209, [%r786+6];
	add.s32 	%r795, %r975, 6;
	cvt.u64.u32 	%rd478, %r795;
	add.s64 	%rd479, %rd175, %rd478;
	st.global.u8 	[%rd479], %rs209;
	add.s32 	%r796, %r976, 6;
	cvt.u64.u32 	%rd480, %r796;
	add.s64 	%rd481, %rd175, %rd480;
	ld.global.u8 	%rs210, [%rd481];
	st.shared.u8 	[%r786+6], %rs210;
	ld.shared.u8 	%rs211, [%r786+7];
	add.s32 	%r797, %r975, 7;
	cvt.u64.u32 	%rd482, %r797;
	add.s64 	%rd483, %rd175, %rd482;
	st.global.u8 	[%rd483], %rs211;
	add.s32 	%r798, %r976, 7;
	cvt.u64.u32 	%rd484, %r798;
	add.s64 	%rd485, %rd175, %rd484;
	ld.global.u8 	%rs212, [%rd485];
	st.shared.u8 	[%r786+7], %rs212;
	ld.shared.u8 	%rs213, [%r786+8];
	add.s32 	%r799, %r975, 8;
	cvt.u64.u32 	%rd486, %r799;
	add.s64 	%rd487, %rd175, %rd486;
	st.global.u8 	[%rd487], %rs213;
	add.s32 	%r800, %r976, 8;
	cvt.u64.u32 	%rd488, %r800;
	add.s64 	%rd489, %rd175, %rd488;
	ld.global.u8 	%rs214, [%rd489];
	st.shared.u8 	[%r786+8], %rs214;
	ld.shared.u8 	%rs215, [%r786+9];
	add.s32 	%r801, %r975, 9;
	cvt.u64.u32 	%rd490, %r801;
	add.s64 	%rd491, %rd175, %rd490;
	st.global.u8 	[%rd491], %rs215;
	add.s32 	%r802, %r976, 9;
	cvt.u64.u32 	%rd492, %r802;
	add.s64 	%rd493, %rd175, %rd492;
	ld.global.u8 	%rs216, [%rd493];
	st.shared.u8 	[%r786+9], %rs216;
	ld.shared.u8 	%rs217, [%r786+10];
	add.s32 	%r803, %r975, 10;
	cvt.u64.u32 	%rd494, %r803;
	add.s64 	%rd495, %rd175, %rd494;
	st.global.u8 	[%rd495], %rs217;
	add.s32 	%r804, %r976, 10;
	cvt.u64.u32 	%rd496, %r804;
	add.s64 	%rd497, %rd175, %rd496;
	ld.global.u8 	%rs218, [%rd497];
	st.shared.u8 	[%r786+10], %rs218;
	ld.shared.u8 	%rs219, [%r786+11];
	add.s32 	%r805, %r975, 11;
	cvt.u64.u32 	%rd498, %r805;
	add.s64 	%rd499, %rd175, %rd498;
	st.global.u8 	[%rd499], %rs219;
	add.s32 	%r806, %r976, 11;
	cvt.u64.u32 	%rd500, %r806;
	add.s64 	%rd501, %rd175, %rd500;
	ld.global.u8 	%rs220, [%rd501];
	st.shared.u8 	[%r786+11], %rs220;
	ld.shared.u8 	%rs221, [%r786+12];
	add.s32 	%r807, %r975, 12;
	cvt.u64.u32 	%rd502, %r807;
	add.s64 	%rd503, %rd175, %rd502;
	st.global.u8 	[%rd503], %rs221;
	add.s32 	%r808, %r976, 12;
	cvt.u64.u32 	%rd504, %r808;
	add.s64 	%rd505, %rd175, %rd504;
	ld.global.u8 	%rs222, [%rd505];
	st.shared.u8 	[%r786+12], %rs222;
	ld.shared.u8 	%rs223, [%r786+13];
	add.s32 	%r809, %r975, 13;
	cvt.u64.u32 	%rd506, %r809;
	add.s64 	%rd507, %rd175, %rd506;
	st.global.u8 	[%rd507], %rs223;
	add.s32 	%r810, %r976, 13;
	cvt.u64.u32 	%rd508, %r810;
	add.s64 	%rd509, %rd175, %rd508;
	ld.global.u8 	%rs224, [%rd509];
	st.shared.u8 	[%r786+13], %rs224;
	ld.shared.u8 	%rs225, [%r786+14];
	add.s32 	%r811, %r975, 14;
	cvt.u64.u32 	%rd510, %r811;
	add.s64 	%rd511, %rd175, %rd510;
	st.global.u8 	[%rd511], %rs225;
	add.s32 	%r812, %r976, 14;
	cvt.u64.u32 	%rd512, %r812;
	add.s64 	%rd513, %rd175, %rd512;
	ld.global.u8 	%rs226, [%rd513];
	st.shared.u8 	[%r786+14], %rs226;
	ld.shared.u8 	%rs227, [%r786+15];
	add.s32 	%r813, %r975, 15;
	cvt.u64.u32 	%rd514, %r813;
	add.s64 	%rd515, %rd175, %rd514;
	st.global.u8 	[%rd515], %rs227;
	add.s32 	%r814, %r976, 15;
	cvt.u64.u32 	%rd516, %r814;
	add.s64 	%rd517, %rd175, %rd516;
	ld.global.u8 	%rs228, [%rd517];
	st.shared.u8 	[%r786+15], %rs228;
	ld.shared.u8 	%rs229, [%r786+16];
	add.s32 	%r815, %r975, 16;
	cvt.u64.u32 	%rd518, %r815;
	add.s64 	%rd519, %rd175, %rd518;
	st.global.u8 	[%rd519], %rs229;
	add.s32 	%r816, %r976, 16;
	cvt.u64.u32 	%rd520, %r816;
	add.s64 	%rd521, %rd175, %rd520;
	ld.global.u8 	%rs230, [%rd521];
	st.shared.u8 	[%r786+16], %rs230;
	ld.shared.u8 	%rs231, [%r786+17];
	add.s32 	%r817, %r975, 17;
	cvt.u64.u32 	%rd522, %r817;
	add.s64 	%rd523, %rd175, %rd522;
	st.global.u8 	[%rd523], %rs231;
	add.s32 	%r818, %r976, 17;
	cvt.u64.u32 	%rd524, %r818;
	add.s64 	%rd525, %rd175, %rd524;
	ld.global.u8 	%rs232, [%rd525];
	st.shared.u8 	[%r786+17], %rs232;
	ld.shared.u8 	%rs233, [%r786+18];
	add.s32 	%r819, %r975, 18;
	cvt.u64.u32 	%rd526, %r819;
	add.s64 	%rd527, %rd175, %rd526;
	st.global.u8 	[%rd527], %rs233;
	add.s32 	%r820, %r976, 18;
	cvt.u64.u32 	%rd528, %r820;
	add.s64 	%rd529, %rd175, %rd528;
	ld.global.u8 	%rs234, [%rd529];
	st.shared.u8 	[%r786+18], %rs234;
	ld.shared.u8 	%rs235, [%r786+19];
	add.s32 	%r821, %r975, 19;
	cvt.u64.u32 	%rd530, %r821;
	add.s64 	%rd531, %rd175, %rd530;
	st.global.u8 	[%rd531], %rs235;
	add.s32 	%r822, %r976, 19;
	cvt.u64.u32 	%rd532, %r822;
	add.s64 	%rd533, %rd175, %rd532;
	ld.global.u8 	%rs236, [%rd533];
	st.shared.u8 	[%r786+19], %rs236;
	ld.shared.u8 	%rs237, [%r786+20];
	add.s32 	%r823, %r975, 20;
	cvt.u64.u32 	%rd534, %r823;
	add.s64 	%rd535, %rd175, %rd534;
	st.global.u8 	[%rd535], %rs237;
	add.s32 	%r824, %r976, 20;
	cvt.u64.u32 	%rd536, %r824;
	add.s64 	%rd537, %rd175, %rd536;
	ld.global.u8 	%rs238, [%rd537];
	st.shared.u8 	[%r786+20], %rs238;
	ld.shared.u8 	%rs239, [%r786+21];
	add.s32 	%r825, %r975, 21;
	cvt.u64.u32 	%rd538, %r825;
	add.s64 	%rd539, %rd175, %rd538;
	st.global.u8 	[%rd539], %rs239;
	add.s32 	%r826, %r976, 21;
	cvt.u64.u32 	%rd540, %r826;
	add.s64 	%rd541, %rd175, %rd540;
	ld.global.u8 	%rs240, [%rd541];
	st.shared.u8 	[%r786+21], %rs240;
	ld.shared.u8 	%rs241, [%r786+22];
	add.s32 	%r827, %r975, 22;
	cvt.u64.u32 	%rd542, %r827;
	add.s64 	%rd543, %rd175, %rd542;
	st.global.u8 	[%rd543], %rs241;
	add.s32 	%r828, %r976, 22;
	cvt.u64.u32 	%rd544, %r828;
	add.s64 	%rd545, %rd175, %rd544;
	ld.global.u8 	%rs242, [%rd545];
	st.shared.u8 	[%r786+22], %rs242;
	ld.shared.u8 	%rs243, [%r786+23];
	add.s32 	%r829, %r975, 23;
	cvt.u64.u32 	%rd546, %r829;
	add.s64 	%rd547, %rd175, %rd546;
	st.global.u8 	[%rd547], %rs243;
	add.s32 	%r830, %r976, 23;
	cvt.u64.u32 	%rd548, %r830;
	add.s64 	%rd549, %rd175, %rd548;
	ld.global.u8 	%rs244, [%rd549];
	st.shared.u8 	[%r786+23], %rs244;
	ld.shared.u8 	%rs245, [%r786+24];
	add.s32 	%r831, %r975, 24;
	cvt.u64.u32 	%rd550, %r831;
	add.s64 	%rd551, %rd175, %rd550;
	st.global.u8 	[%rd551], %rs245;
	add.s32 	%r832, %r976, 24;
	cvt.u64.u32 	%rd552, %r832;
	add.s64 	%rd553, %rd175, %rd552;
	ld.global.u8 	%rs246, [%rd553];
	st.shared.u8 	[%r786+24], %rs246;
	ld.shared.u8 	%rs247, [%r786+25];
	add.s32 	%r833, %r975, 25;
	cvt.u64.u32 	%rd554, %r833;
	add.s64 	%rd555, %rd175, %rd554;
	st.global.u8 	[%rd555], %rs247;
	add.s32 	%r834, %r976, 25;
	cvt.u64.u32 	%rd556, %r834;
	add.s64 	%rd557, %rd175, %rd556;
	ld.global.u8 	%rs248, [%rd557];
	st.shared.u8 	[%r786+25], %rs248;
	ld.shared.u8 	%rs249, [%r786+26];
	add.s32 	%r835, %r975, 26;
	cvt.u64.u32 	%rd558, %r835;
	add.s64 	%rd559, %rd175, %rd558;
	st.global.u8 	[%rd559], %rs249;
	add.s32 	%r836, %r976, 26;
	cvt.u64.u32 	%rd560, %r836;
	add.s64 	%rd561, %rd175, %rd560;
	ld.global.u8 	%rs250, [%rd561];
	st.shared.u8 	[%r786+26], %rs250;
	ld.shared.u8 	%rs251, [%r786+27];
	add.s32 	%r837, %r975, 27;
	cvt.u64.u32 	%rd562, %r837;
	add.s64 	%rd563, %rd175, %rd562;
	st.global.u8 	[%rd563], %rs251;
	add.s32 	%r838, %r976, 27;
	cvt.u64.u32 	%rd564, %r838;
	add.s64 	%rd565, %rd175, %rd564;
	ld.global.u8 	%rs252, [%rd565];
	st.shared.u8 	[%r786+27], %rs252;
	ld.shared.u8 	%rs253, [%r786+28];
	add.s32 	%r839, %r975, 28;
	cvt.u64.u32 	%rd566, %r839;
	add.s64 	%rd567, %rd175, %rd566;
	st.global.u8 	[%rd567], %rs253;
	add.s32 	%r840, %r976, 28;
	cvt.u64.u32 	%rd568, %r840;
	add.s64 	%rd569, %rd175, %rd568;
	ld.global.u8 	%rs254, [%rd569];
	st.shared.u8 	[%r786+28], %rs254;
	ld.shared.u8 	%rs255, [%r786+29];
	add.s32 	%r841, %r975, 29;
	cvt.u64.u32 	%rd570, %r841;
	add.s64 	%rd571, %rd175, %rd570;
	st.global.u8 	[%rd571], %rs255;
	add.s32 	%r842, %r976, 29;
	cvt.u64.u32 	%rd572, %r842;
	add.s64 	%rd573, %rd175, %rd572;
	ld.global.u8 	%rs256, [%rd573];
	st.shared.u8 	[%r786+29], %rs256;
	ld.shared.u8 	%rs257, [%r786+30];
	add.s32 	%r843, %r975, 30;
	cvt.u64.u32 	%rd574, %r843;
	add.s64 	%rd575, %rd175, %rd574;
	st.global.u8 	[%rd575], %rs257;
	add.s32 	%r844, %r976, 30;
	cvt.u64.u32 	%rd576, %r844;
	add.s64 	%rd577, %rd175, %rd576;
	ld.global.u8 	%rs258, [%rd577];
	st.shared.u8 	[%r786+30], %rs258;
	ld.shared.u8 	%rs259, [%r786+31];
	add.s32 	%r845, %r975, 31;
	cvt.u64.u32 	%rd578, %r845;
	add.s64 	%rd579, %rd175, %rd578;
	st.global.u8 	[%rd579], %rs259;
	add.s32 	%r846, %r976, 31;
	cvt.u64.u32 	%rd580, %r846;
	add.s64 	%rd581, %rd175, %rd580;
	ld.global.u8 	%rs260, [%rd581];
	st.shared.u8 	[%r786+31], %rs260;
$L__BB0_157:
	shl.b32 	%r879, %r174, 2;
	and.b32  	%r880, %r879, 16380;
	or.b32  	%r881, %r880, %r7;
	st.shared.u32 	[%r225], %r881;
	ld.global.u32 	%r882, [PAGEFAULT];
	add.s32 	%r883, %r882, 1;
	st.global.u32 	[PAGEFAULT], %r883;
$L__BB0_158:
	and.b32  	%r884, %r951, 31;
	add.s32 	%r885, %r980, %r884;
	mov.u32 	%r886, _ZZ8mykerneliE4data;
	add.s32 	%r887, %r886, %r885;
	ld.shared.u8 	%rs294, [%r887];
	cvt.u64.u32 	%rd645, %r173;
	mov.u64 	%rd646, results;
	add.s64 	%rd647, %rd646, %rd645;
	st.global.u8 	[%rd647], %rs294;
	add.s32 	%r951, %r951, 1;
	setp.ne.s32 	%p171, %r951, %r258;
	@%p171 bra 	$L__BB0_68;
$L__BB0_159:
	bar.sync 	0;
	add.s32 	%r950, %r950, 1;
	setp.ne.s32 	%p172, %r950, 4;
	@%p172 bra 	$L__BB0_66;
	add.u64 	%rd648, %SP, 0;
	add.u64 	%rd649, %SPL, 0;
	ld.global.u32 	%r888, [PAGEFAULT];
	st.local.v2.u32 	[%rd649], {%r1, %r888};
	mov.u64 	%rd650, $str;
	cvta.global.u64 	%rd651, %rd650;
	{ // callseq 0, 0
	.param .b64 param0;
	st.param.b64 	[param0], %rd651;
	.param .b64 param1;
	st.param.b64 	[param1], %rd648;
	.param .b32 retval0;
	call.uni (retval0), 
	vprintf, 
	(
	param0, 
	param1
	);
	ld.param.b32 	%r889, [retval0];
	} // callseq 0
	ret;

}


// ===== COMPILED SASS (sm_100) =====

	.target	sm_100

	.elftype	@"ET_EXEC"


//--------------------- .note.nv.tkinfo           --------------------------
	.section	.note.nv.tkinfo,"",@"SHT_NOTE"
	.sectionflags	@"SHF_NOTE_NV_TKINFO"
	.tkinfo
        /*0018*/ 	.word	0x00000002
        /*0030*/ 	.string	""
        /*0030*/ 	.string	"ptxas"
        /*0030*/ 	.string	"Cuda compilation tools, release 13.0, V13.0.88"
        /*0030*/ 	.string	"Build cuda_13.0.r13.0/compiler.36424714_0"
        /*0030*/ 	.string	"-arch sm_100 -m 64 "



//--------------------- .note.nv.cuinfo           --------------------------
	.section	.note.nv.cuinfo,"",@"SHT_NOTE"
	.sectionflags	@"SHF_NOTE_NV_CUINFO"
        /*0018*/ 	.short	0x0002
        /*001a*/ 	.short	0x0064
        /*001c*/ 	.short	0x0082
	.zero		2


//--------------------- .nv.info                  --------------------------
	.section	.nv.info,"",@"SHT_CUDA_INFO"
	.align	4


	//----- nvinfo : EIATTR_REGCOUNT
	.align		4
        /*0000*/ 	.byte	0x04, 0x2f
        /*0002*/ 	.short	(.L_8 - .L_7)
	.align		4
.L_7:
        /*0004*/ 	.word	index@(_Z8mykerneli)
        /*0008*/ 	.word	0x00000020


	//----- nvinfo : EIATTR_FRAME_SIZE
	.align		4
.L_8:
        /*000c*/ 	.byte	0x04, 0x11
        /*000e*/ 	.short	(.L_10 - .L_9)
	.align		4
.L_9:
        /*0010*/ 	.word	index@(_Z8mykerneli)
        /*0014*/ 	.word	0x00000008


	//----- nvinfo : EIATTR_MIN_STACK_SIZE
	.align		4
.L_10:
        /*0018*/ 	.byte	0x04, 0x12
        /*001a*/ 	.short	(.L_12 - .L_11)
	.align		4
.L_11:
        /*001c*/ 	.word	index@(_Z8mykerneli)
        /*0020*/ 	.word	0x00000008
.L_12:


//--------------------- .nv.compat                --------------------------
	.section	.nv.compat,"",@"SHT_CUDA_COMPAT_INFO"
	.align	4
        /*0000*/ 	.byte	0x02, 0x09, 0x00, 0x00, 0x02, 0x02, 0x01, 0x00, 0x02, 0x05, 0x05, 0x00, 0x03, 0x07, 0x01, 0x01
        /*0010*/ 	.byte	0x02, 0x03, 0x00, 0x00, 0x02, 0x06, 0x01, 0x00, 0x04, 0x0b, 0x08, 0x00, 0x09, 0x00, 0x00, 0x00
        /*0020*/ 	.byte	0x00, 0x00, 0x00, 0x00


//--------------------- .nv.info._Z8mykerneli     --------------------------
	.section	.nv.info._Z8mykerneli,"",@"SHT_CUDA_INFO"
	.sectionflags	@""
	.align	4


	//----- nvinfo : EIATTR_CUDA_API_VERSION
	.align		4
        /*0000*/ 	.byte	0x04, 0x37
        /*0002*/ 	.short	(.L_14 - .L_13)
.L_13:
        /*0004*/ 	.word	0x00000082


	//----- nvinfo : EIATTR_KPARAM_INFO
	.align		4
.L_14:
        /*0008*/ 	.byte	0x04, 0x17
        /*000a*/ 	.short	(.L_16 - .L_15)
.L_15:
        /*000c*/ 	.word	0x00000000
        /*0010*/ 	.short	0x0000
        /*0012*/ 	.short	0x0000
        /*0014*/ 	.byte	0x00, 0xf0, 0x11, 0x00


	//----- nvinfo : EIATTR_SPARSE_MMA_MASK
	.align		4
.L_16:
        /*0018*/ 	.byte	0x03, 0x50
        /*001a*/ 	.short	0x0000


	//----- nvinfo : EIATTR_MAXREG_COUNT
	.align		4
        /*001c*/ 	.byte	0x03, 0x1b
        /*001e*/ 	.short	0x00ff


	//----- nvinfo : EIATTR_NUM_BARRIERS
	.align		4
        /*0020*/ 	.byte	0x02, 0x4c
        /*0022*/ 	.byte	0x01
	.zero		1


	//----- nvinfo : EIATTR_EXTERNS
	.align		4
        /*0024*/ 	.byte	0x04, 0x0f
        /*0026*/ 	.short	(.L_18 - .L_17)


	//   ....[0]....
	.align		4
.L_17:
        /*0028*/ 	.word	index@(vprintf)


	//----- nvinfo : EIATTR_MERCURY_ISA_VERSION
	.align		4
.L_18:
        /*002c*/ 	.byte	0x03, 0x5f
        /*002e*/ 	.short	0x0101


	//----- nvinfo : EIATTR_VRC_CTA_INIT_COUNT
	.align		4
        /*0030*/ 	.byte	0x02, 0x4a
	.zero		1
	.zero		1


	//----- nvinfo : EIATTR_SYSCALL_OFFSETS
	.align		4
        /*0034*/ 	.byte	0x04, 0x46
        /*0036*/ 	.short	(.L_20 - .L_19)


	//   ....[0]....
.L_19:
        /*0038*/ 	.word	0x0000c300


	//----- nvinfo : EIATTR_EXIT_INSTR_OFFSETS
	.align		4
.L_20:
        /*003c*/ 	.byte	0x04, 0x1c
        /*003e*/ 	.short	(.L_22 - .L_21)


	//   ....[0]....
.L_21:
        /*0040*/ 	.word	0x0000c310


	//----- nvinfo : EIATTR_CRS_STACK_SIZE
	.align		4
.L_22:
        /*0044*/ 	.byte	0x04, 0x1e
        /*0046*/ 	.short	(.L_24 - .L_23)
.L_23:
        /*0048*/ 	.word	0x00000000


	//----- nvinfo : EIATTR_CBANK_PARAM_SIZE
	.align		4
.L_24:
        /*004c*/ 	.byte	0x03, 0x19
        /*004e*/ 	.short	0x0004


	//----- nvinfo : EIATTR_PARAM_CBANK
	.align		4
        /*0050*/ 	.byte	0x04, 0x0a
        /*0052*/ 	.short	(.L_26 - .L_25)
	.align		4
.L_25:
        /*0054*/ 	.word	index@(.nv.constant0._Z8mykerneli)
        /*0058*/ 	.short	0x0380
        /*005a*/ 	.short	0x0004


	//----- nvinfo : EIATTR_SW_WAR
	.align		4
.L_26:
        /*005c*/ 	.byte	0x04, 0x36
        /*005e*/ 	.short	(.L_28 - .L_27)
.L_27:
        /*0060*/ 	.word	0x00000008
.L_28:


//--------------------- .nv.callgraph             --------------------------
	.section	.nv.callgraph,"",@"SHT_CUDA_CALLGRAPH"
	.align	4
	.sectionentsize	8
	.align		4
        /*0000*/ 	.word	0x00000000
	.align		4
        /*0004*/ 	.word	0xffffffff
	.align		4
        /*0008*/ 	.word	index@(_Z8mykerneli)
	.align		4
        /*000c*/ 	.word	index@(vprintf)
	.align		4
        /*0010*/ 	.word	0x00000000
	.align		4
        /*0014*/ 	.word	0xfffffffe
	.align		4
        /*0018*/ 	.word	0x00000000
	.align		4
        /*001c*/ 	.word	0xfffffffd
	.align		4
        /*0020*/ 	.word	0x00000000
	.align		4
        /*0024*/ 	.word	0xfffffffc


//--------------------- .nv.constant4             --------------------------
	.section	.nv.constant4,"a",@progbits
	.align	8
	.align		8
.nv.constant4:
        /*0000*/ 	.dword	vprintf
	.align		8
        /*0008*/ 	.dword	STORAGE_TABLE
	.align		8
        /*0010*/ 	.dword	STORAGE_COUNT
	.align		8
        /*0018*/ 	.dword	PAGEFAULT
	.align		8
        /*0020*/ 	.dword	storage
	.align		8
        /*0028*/ 	.dword	results
	.align		8
        /*0030*/ 	.dword	input
	.align		8
        /*0038*/ 	.dword	$str


//--------------------- .text._Z8mykerneli        --------------------------
	.section	.text._Z8mykerneli,"ax",@progbits
	.align	128
        .global         _Z8mykerneli
        .type           _Z8mykerneli,@function
        .size           _Z8mykerneli,(.L_x_86 - _Z8mykerneli)
        .other          _Z8mykerneli,@"STO_CUDA_ENTRY STV_DEFAULT"
_Z8mykerneli:
.text._Z8mykerneli:
[----:B------:R-:W0:Y:S01]  /*0000*/  LDC R1, c[0x0][0x37c] ;  /* 0x0000df00ff017b82 */ /* 0x000e220000000800 */
[----:B------:R-:W1:Y:S01]  /*0010*/  S2R R2, SR_TID.X ;  /* 0x0000000000027919 */ /* 0x000e620000002100 */
[----:B------:R-:W2:Y:S01]  /*0020*/  LDCU UR4, c[0x0][0x2f8] ;  /* 0x00005f00ff0477ac */ /* 0x000ea20008000800 */
[----:B0-----:R-:W-:Y:S01]  /*0030*/  VIADD R1, R1, 0xfffffff8 ;  /* 0xfffffff801017836 */ /* 0x001fe20000000000 */
[----:B------:R-:W-:Y:S01]  /*0040*/  BSSY.RECONVERGENT B0, `(.L_x_0) ;  /* 0x00000eb000007945 */ /* 0x000fe20003800200 */
[----:B------:R-:W0:Y:S01]  /*0050*/  LDCU UR5, c[0x0][0x2fc] ;  /* 0x00005f80ff0577ac */ /* 0x000e220008000800 */
[----:B------:R-:W3:Y:S02]  /*0060*/  LDCU.64 UR8, c[0x0][0x358] ;  /* 0x00006b00ff0877ac */ /* 0x000ee40008000a00 */
[----:B--2---:R-:W-:-:S05]  /*0070*/  IADD3 R6, P1, PT, R1, UR4, RZ ;  /* 0x0000000401067c10 */ /* 0x004fca000ff3e0ff */
[----:B0-----:R-:W-:Y:S01]  /*0080*/  IMAD.X R7, RZ, RZ, UR5, P1 ;  /* 0x00000005ff077e24 */ /* 0x001fe200088e06ff */
[----:B-1----:R-:W-:-:S13]  /*0090*/  ISETP.NE.AND P0, PT, R2, RZ, PT ;  /* 0x000000ff0200720c */ /* 0x002fda0003f05270 */
[----:B---3--:R-:W-:Y:S05]  /*00a0*/  @P0 BRA `(.L_x_1) ;  /* 0x0000000c00900947 */ /* 0x008fea0003800000 */
[----:B------:R-:W0:Y:S01]  /*00b0*/  S2UR UR6, SR_CgaCtaId ;  /* 0x00000000000679c3 */ /* 0x000e220000008800 */
[----:B------:R-:W-:Y:S02]  /*00c0*/  UMOV UR4, 0x400 ;  /* 0x0000040000047882 */ /* 0x000fe40000000000 */
[----:B------:R-:W-:-:S05]  /*00d0*/  UIADD3 UR4, UPT, UPT, UR4, 0x8000, URZ ;  /* 0x0000800004047890 */ /* 0x000fca000fffe0ff */
[----:B------:R-:W1:Y:S08]  /*00e0*/  S2UR UR7, SR_SWINHI ;  /* 0x00000000000779c3 */ /* 0x000e700000002f00 */
[----:B------:R-:W2:Y:S01]  /*00f0*/  LDC.64 R10, c[0x4][0x18] ;  /* 0x01000600ff0a7b82 */ /* 0x000ea20000000a00 */
[----:B0-----:R-:W-:-:S07]  /*0100*/  ULEA UR6, UR6, UR4, 0x18 ;  /* 0x0000000406067291 */ /* 0x001fce000f8ec0ff */
[----:B------:R-:W0:Y:S01]  /*0110*/  LDC.64 R4, c[0x4][0x8] ;  /* 0x01000200ff047b82 */ /* 0x000e220000000a00 */
[----:B------:R-:W-:Y:S01]  /*0120*/  UMOV UR4, UR6 ;  /* 0x0000000600047c82 */ /* 0x000fe20008000000 */
[----:B-1----:R-:W-:-:S06]  /*0130*/  UMOV UR5, UR7 ;  /* 0x0000000700057c82 */ /* 0x002fcc0008000000 */
[----:B------:R-:W1:Y:S01]  /*0140*/  LDC.64 R12, c[0x4][0x10] ;  /* 0x01000400ff0c7b82 */ /* 0x000e620000000a00 */
[----:B------:R-:W-:-:S04]  /*0150*/  UIADD3 UR7, UP0, UPT, UR4, 0x1000, URZ ;  /* 0x0000100004077890 */ /* 0x000fc8000ff1e0ff */
[----:B------:R-:W-:Y:S02]  /*0160*/  UIADD3.X UR4, UPT, UPT, URZ, UR5, URZ, UP0, !UPT ;  /* 0x00000005ff047290 */ /* 0x000fe400087fe4ff */
[----:B------:R-:W-:Y:S01]  /*0170*/  IMAD.U32 R8, RZ, RZ, UR7 ;  /* 0x00000007ff087e24 */ /* 0x000fe2000f8e00ff */
[----:B--2---:R2:W-:Y:S03]  /*0180*/  STG.E desc[UR8][R10.64], RZ ;  /* 0x000000ff0a007986 */ /* 0x0045e6000c101908 */
[----:B------:R-:W-:Y:S01]  /*0190*/  IMAD.U32 R9, RZ, RZ, UR4 ;  /* 0x00000004ff097e24 */ /* 0x000fe2000f8e00ff */
[----:B------:R-:W-:-:S04]  /*01a0*/  UMOV UR4, URZ ;  /* 0x000000ff00047c82 */ /* 0x000fc80008000000 */
[----:B0-----:R2:W-:Y:S04]  /*01b0*/  STG.E.64 desc[UR8][R4.64], R8 ;  /* 0x0000000804007986 */ /* 0x0015e8000c101b08 */
[----:B-1----:R2:W-:Y:S02]  /*01c0*/  STG.E desc[UR8][R12.64], RZ ;  /* 0x000000ff0c007986 */ /* 0x0025e4000c101908 */
.L_x_2:
[----:B------:R-:W-:Y:S02]  /*01d0*/  ULEA UR5, UR4, UR6, 0x2 ;  /* 0x0000000604057291 */ /* 0x000fe4000f8e10ff */
[----:B------:R-:W-:-:S04]  /*01e0*/  UIADD3 UR4, UPT, UPT, UR4, 0x200, URZ ;  /* 0x0000020004047890 */ /* 0x000fc8000fffe0ff */
[----:B------:R-:W-:-:S03]  /*01f0*/  UISETP.NE.AND UP0, UPT, UR4, 0xc00, UPT ;  /* 0x00000c000400788c */ /* 0x000fc6000bf05270 */
[----:B------:R-:W-:Y:S04]  /*0200*/  STS.128 [UR5], RZ ;  /* 0x000000ffff007988 */ /* 0x000fe80008000c05 */
[----:B------:R-:W-:Y:S04]  /*0210*/  STS.128 [UR5+0x10], RZ ;  /* 0x000010ffff007988 */ /* 0x000fe80008000c05 */
        /* <DEDUP_REMOVED lines=125> */
[----:B------:R-:W-:Y:S01]  /*09f0*/  STS.128 [UR5+0x7f0], RZ ;  /* 0x0007f0ffff007988 */ /* 0x000fe20008000c05 */
[----:B------:R-:W-:Y:S05]  /*0a00*/  BRA.U UP0, `(.L_x_2) ;  /* 0xfffffff500f07547 */ /* 0x000fea000b83ffff */
[----:B------:R-:W0:Y:S01]  /*0a10*/  LDCU.64 UR14, c[0x4][0x20] ;  /* 0x01000400ff0e77ac */ /* 0x000e220008000a00 */
[----:B------:R-:W1:Y:S01]  /*0a20*/  LDCU.64 UR12, c[0x4][0x28] ;  /* 0x01000500ff0c77ac */ /* 0x000e620008000a00 */
[----:B------:R-:W-:-:S05]  /*0a30*/  UMOV UR4, URZ ;  /* 0x000000ff00047c82 */ /* 0x000fca0008000000 */
.L_x_3:
[----:B-1----:R-:W-:Y:S02]  /*0a40*/  UIADD3 UR5, UP0, UPT, UR4, UR12, URZ ;  /* 0x0000000c04057290 */ /* 0x002fe4000ff1e0ff */
[----:B0-----:R-:W-:Y:S02]  /*0a50*/  UIADD3 UR7, UP1, UPT, UR4, UR14, URZ ;  /* 0x0000000e04077290 */ /* 0x001fe4000ff3e0ff */
[----:B------:R-:W-:Y:S02]  /*0a60*/  UIADD3.X UR6, UPT, UPT, URZ, UR13, URZ, UP0, !UPT ;  /* 0x0000000dff067290 */ /* 0x000fe400087fe4ff */
[----:B------:R-:W-:Y:S01]  /*0a70*/  UIADD3.X UR10, UPT, UPT, URZ, UR15, URZ, UP1, !UPT ;  /* 0x0000000fff0a7290 */ /* 0x000fe20008ffe4ff */
[----:B--23--:R-:W-:Y:S01]  /*0a80*/  IMAD.U32 R4, RZ, RZ, UR5 ;  /* 0x00000005ff047e24 */ /* 0x00cfe2000f8e00ff */
[----:B------:R-:W-:Y:S01]  /*0a90*/  UIADD3 UR4, UPT, UPT, UR4, 0x20, URZ ;  /* 0x0000002004047890 */ /* 0x000fe2000fffe0ff */
[----:B------:R-:W-:Y:S02]  /*0aa0*/  IMAD.U32 R8, RZ, RZ, UR7 ;  /* 0x00000007ff087e24 */ /* 0x000fe4000f8e00ff */
[----:B------:R-:W-:Y:S01]  /*0ab0*/  IMAD.U32 R5, RZ, RZ, UR6 ;  /* 0x00000006ff057e24 */ /* 0x000fe2000f8e00ff */
[----:B------:R-:W-:Y:S01]  /*0ac0*/  UISETP.NE.AND UP0, UPT, UR4, 0x20000, UPT ;  /* 0x000200000400788c */ /* 0x000fe2000bf05270 */
[----:B------:R-:W-:-:S03]  /*0ad0*/  IMAD.U32 R9, RZ, RZ, UR10 ;  /* 0x0000000aff097e24 */ /* 0x000fc6000f8e00ff */
[----:B------:R3:W-:Y:S04]  /*0ae0*/  STG.E.U8 desc[UR8][R4.64], RZ ;  /* 0x000000ff04007986 */ /* 0x0007e8000c101108 */
        /* <DEDUP_REMOVED lines=62> */
[----:B------:R3:W-:Y:S01]  /*0ed0*/  STG.E.U8 desc[UR8][R8.64+0x1f], RZ ;  /* 0x00001fff08007986 */ /* 0x0007e2000c101108 */
[----:B------:R-:W-:Y:S05]  /*0ee0*/  BRA.U UP0, `(.L_x_3) ;  /* 0xfffffff900d47547 */ /* 0x000fea000b83ffff */
.L_x_1:
[----:B------:R-:W-:Y:S05]  /*0ef0*/  BSYNC.RECONVERGENT B0 ;  /* 0x0000000000007941 */ /* 0x000fea0003800200 */
.L_x_0:
[----:B------:R-:W-:Y:S01]  /*0f00*/  LOP3.LUT R0, R2, 0x3, RZ, 0xc0, !PT ;  /* 0x0000000302007812 */ /* 0x000fe200078ec0ff */
[----:B------:R-:W-:-:S03]  /*0f10*/  UMOV UR4, URZ ;  /* 0x000000ff00047c82 */ /* 0x000fc60008000000 */
[----:B------:R-:W-:-:S07]  /*0f20*/  LOP3.LUT R0, R0, 0x4000, RZ, 0xfc, !PT ;  /* 0x0000400000007812 */ /* 0x000fce00078efcff */
.L_x_30:
[----:B------:R-:W3:Y:S01]  /*0f30*/  LDCU UR5, c[0x0][0x380] ;  /* 0x00007000ff0577ac */ /* 0x000ee20008000800 */
[----:B------:R-:W-:Y:S01]  /*0f40*/  BSSY.RECONVERGENT B0, `(.L_x_4) ;  /* 0x00003b9000007945 */ /* 0x000fe20003800200 */
[----:B---3--:R-:W-:-:S05]  /*0f50*/  IMAD.U32 R8, RZ, RZ, UR5 ;  /* 0x00000005ff087e24 */ /* 0x008fca000f8e00ff */
[----:B------:R-:W-:-:S04]  /*0f60*/  ISETP.GE.AND P0, PT, R8, 0x1, PT ;  /* 0x000000010800780c */ /* 0x000fc80003f06270 */
[----:B------:R-:W-:Y:S01]  /*0f70*/  ISETP.NE.OR P0, PT, R2, UR4, !P0 ;  /* 0x0000000402007c0c */ /* 0x000fe2000c705670 */
[----:B------:R-:W-:-:S04]  /*0f80*/  UIADD3 UR4, UPT, UPT, UR4, 0x1, URZ ;  /* 0x0000000104047890 */ /* 0x000fc8000fffe0ff */
[----:B------:R-:W-:-:S08]  /*0f90*/  UISETP.NE.AND UP0, UPT, UR4, 0x4, UPT ;  /* 0x000000040400788c */ /* 0x000fd0000bf05270 */
[----:B0-----:R-:W-:Y:S05]  /*0fa0*/  @P0 BRA `(.L_x_5) ;  /* 0x0000003800c80947 */ /* 0x001fea0003800000 */
[----:B------:R-:W-:-:S07]  /*0fb0*/  IMAD.MOV.U32 R3, RZ, RZ, RZ ;  /* 0x000000ffff037224 */ /* 0x000fce00078e00ff */
.L_x_29:
[----:B0-----:R-:W0:Y:S01]  /*0fc0*/  LDCU.64 UR6, c[0x4][0x30] ;  /* 0x01000600ff0677ac */ /* 0x001e220008000a00 */
[----:B------:R-:W-:-:S05]  /*0fd0*/  IMAD R5, R2, 0x8000, R3 ;  /* 0x0000800002057824 */ /* 0x000fca00078e0203 */
[----:B0-----:R-:W-:-:S05]  /*0fe0*/  IADD3 R16, P0, PT, R5, UR6, RZ ;  /* 0x0000000605107c10 */ /* 0x001fca000ff1e0ff */
[----:B------:R-:W-:-:S05]  /*0ff0*/  IMAD.X R17, RZ, RZ, UR7, P0 ;  /* 0x00000007ff117e24 */ /* 0x000fca00080e06ff */
[----:B------:R0:W5:Y:S01]  /*1000*/  LDG.E.U8 R4, desc[UR8][R16.64] ;  /* 0x0000000810047981 */ /* 0x000162000c1e1100 */
[----:B------:R-:W-:Y:S01]  /*1010*/  MOV R8, 0x400 ;  /* 0x0000040000087802 */ /* 0x000fe20000000f00 */
[----:B------:R-:W-:Y:S01]  /*1020*/  IMAD.MOV.U32 R11, RZ, RZ, RZ ;  /* 0x000000ffff0b7224 */ /* 0x000fe200078e00ff */
[----:B------:R-:W-:Y:S01]  /*1030*/  SHF.R.U32.HI R5, RZ, 0x5, R5 ;  /* 0x00000005ff057819 */ /* 0x000fe20000011605 */
[----:B------:R-:W1:Y:S01]  /*1040*/  S2R R9, SR_CgaCtaId ;  /* 0x0000000000097919 */ /* 0x000e620000008800 */
[----:B------:R-:W-:Y:S02]  /*1050*/  IMAD.MOV.U32 R14, RZ, RZ, 0x1 ;  /* 0x00000001ff0e7424 */ /* 0x000fe400078e00ff */
[----:B------:R-:W-:Y:S02]  /*1060*/  VIADD R8, R8, 0x8000 ;  /* 0x0000800008087836 */ /* 0x000fe40000000000 */
[----:B------:R-:W-:Y:S02]  /*1070*/  IMAD.MOV.U32 R12, RZ, RZ, -0x1 ;  /* 0xffffffffff0c7424 */ /* 0x000fe400078e00ff */
[----:B------:R-:W-:Y:S01]  /*1080*/  IMAD.MOV.U32 R10, RZ, RZ, -0x1 ;  /* 0xffffffffff0a7424 */ /* 0x000fe200078e00ff */
[----:B-1----:R-:W-:Y:S01]  /*1090*/  LEA R9, R9, R8, 0x18 ;  /* 0x0000000809097211 */ /* 0x002fe200078ec0ff */
[----:B0-----:R-:W-:-:S07]  /*10a0*/  IMAD.MOV.U32 R8, RZ, RZ, -0x1 ;  /* 0xffffffffff087424 */ /* 0x001fce00078e00ff */
.L_x_14:
[----:B0-----:R-:W-:Y:S01]  /*10b0*/  IMAD R13, R11, 0x4, R9 ;  /* 0x000000040b0d7824 */ /* 0x001fe200078e0209 */
[----:B------:R-:W-:Y:S04]  /*10c0*/  BSSY.RECONVERGENT B1, `(.L_x_6) ;  /* 0x0000028000017945 */ /* 0x000fe80003800200 */
[----:B------:R-:W0:Y:S04]  /*10d0*/  LDS R21, [R13+0xc] ;  /* 0x00000c000d157984 */ /* 0x000e280000000800 */
[----:B------:R-:W1:Y:S04]  /*10e0*/  LDS R18, [R13] ;  /* 0x000000000d127984 */ /* 0x000e680000000800 */
[----:B------:R-:W2:Y:S04]  /*10f0*/  LDS R17, [R13+0x4] ;  /* 0x000004000d117984 */ /* 0x000ea80000000800 */
[----:B------:R-:W3:Y:S01]  /*1100*/  LDS R15, [R13+0x8] ;  /* 0x000008000d0f7984 */ /* 0x000ee20000000800 */
[----:B0-----:R-:W-:-:S02]  /*1110*/  SHF.R.U32.HI R16, RZ, 0x2, R21 ;  /* 0x00000002ff107819 */ /* 0x001fc40000011615 */
[C---:B------:R-:W-:Y:S02]  /*1120*/  ISETP.GE.U32.AND P0, PT, R21.reuse, 0x4000, PT ;  /* 0x000040001500780c */ /* 0x040fe40003f06070 */
[----:B------:R-:W-:Y:S02]  /*1130*/  LOP3.LUT R16, R16, 0xfff, RZ, 0xc0, !PT ;  /* 0x00000fff10107812 */ /* 0x000fe400078ec0ff */
[----:B------:R-:W-:Y:S02]  /*1140*/  LOP3.LUT R19, R21, 0x3, RZ, 0xc0, !PT ;  /* 0x0000000315137812 */ /* 0x000fe400078ec0ff */
[----:B------:R-:W-:Y:S02]  /*1150*/  ISETP.NE.OR P0, PT, R16, R5, !P0 ;  /* 0x000000051000720c */ /* 0x000fe40004705670 */
[----:B-1----:R-:W-:Y:S02]  /*1160*/  SHF.R.U32.HI R16, RZ, 0x2, R18 ;  /* 0x00000002ff107819 */ /* 0x002fe40000011612 */
[----:B------:R-:W-:-:S02]  /*1170*/  ISETP.GE.U32.AND P1, PT, R18, 0x4000, PT ;  /* 0x000040001200780c */ /* 0x000fc40003f26070 */
[----:B------:R-:W-:Y:S01]  /*1180*/  LOP3.LUT R20, R16, 0xfff, RZ, 0xc0, !PT ;  /* 0x00000fff10147812 */ /* 0x000fe200078ec0ff */
[----:B------:R-:W-:Y:S01]  /*1190*/  IMAD.MOV.U32 R16, RZ, RZ, R21 ;  /* 0x000000ffff107224 */ /* 0x000fe200078e0015 */
[-C--:B------:R-:W-:Y:S02]  /*11a0*/  ISETP.NE.OR P0, PT, R19, R2.reuse, P0 ;  /* 0x000000021300720c */ /* 0x080fe40000705670 */
[----:B------:R-:W-:Y:S02]  /*11b0*/  ISETP.NE.OR P1, PT, R20, R5, !P1 ;  /* 0x000000051400720c */ /* 0x000fe40004f25670 */
[----:B------:R-:W-:Y:S02]  /*11c0*/  LOP3.LUT R19, R18, 0x3, RZ, 0xc0, !PT ;  /* 0x0000000312137812 */ /* 0x000fe400078ec0ff */
[----:B--2---:R-:W-:Y:S02]  /*11d0*/  SHF.R.U32.HI R20, RZ, 0x2, R17 ;  /* 0x00000002ff147819 */ /* 0x004fe40000011611 */
[----:B------:R-:W-:-:S02]  /*11e0*/  ISETP.NE.OR P1, PT, R19, R2, P1 ;  /* 0x000000021300720c */ /* 0x000fc40000f25670 */
[----:B------:R-:W-:Y:S02]  /*11f0*/  ISETP.GE.U32.AND P2, PT, R17, 0x4000, PT ;  /* 0x000040001100780c */ /* 0x000fe40003f46070 */
[----:B------:R-:W-:Y:S02]  /*1200*/  LOP3.LUT R20, R20, 0xfff, RZ, 0xc0, !PT ;  /* 0x00000fff14147812 */ /* 0x000fe400078ec0ff */
[----:B---3--:R-:W-:Y:S02]  /*1210*/  SHF.R.U32.HI R19, RZ, 0x2, R15 ;  /* 0x00000002ff137819 */ /* 0x008fe4000001160f */
[----:B------:R-:W-:Y:S02]  /*1220*/  ISETP.NE.OR P2, PT, R20, R5, !P2 ;  /* 0x000000051400720c */ /* 0x000fe40005745670 */
[----:B------:R-:W-:Y:S02]  /*1230*/  LOP3.LUT R20, R19, 0xfff, RZ, 0xc0, !PT ;  /* 0x00000fff13147812 */ /* 0x000fe400078ec0ff */
[----:B------:R-:W-:-:S02]  /*1240*/  @!P0 LOP3.LUT R21, R16, 0x3fff, RZ, 0xc0, !PT ;  /* 0x00003fff10158812 */ /* 0x000fc400078ec0ff */
[----:B------:R-:W-:Y:S02]  /*1250*/  @!P1 LOP3.LUT R19, R18, 0x3fff, RZ, 0xc0, !PT ;  /* 0x00003fff12139812 */ /* 0x000fe400078ec0ff */
[----:B------:R-:W-:Y:S02]  /*1260*/  @!P0 LOP3.LUT R16, R21, 0x4000, RZ, 0xfc, !PT ;  /* 0x0000400015108812 */ /* 0x000fe400078efcff */
[----:B------:R-:W-:Y:S02]  /*1270*/  @!P1 LOP3.LUT R18, R19, 0x4000, RZ, 0xfc, !PT ;  /* 0x0000400013129812 */ /* 0x000fe400078efcff */
[----:B------:R-:W-:Y:S01]  /*1280*/  ISETP.GE.U32.AND P3, PT, R15, 0x4000, PT ;  /* 0x000040000f00780c */ /* 0x000fe20003f66070 */
[----:B------:R0:W-:Y:S01]  /*1290*/  @!P0 STS [R13+0xc], R16 ;  /* 0x00000c100d008388 */ /* 0x0001e20000000800 */
[----:B------:R-:W-:Y:S02]  /*12a0*/  LOP3.LUT R21, R17, 0x3, RZ, 0xc0, !PT ;  /* 0x0000000311157812 */ /* 0x000fe400078ec0ff */
[----:B------:R-:W-:Y:S01]  /*12b0*/  ISETP.NE.OR P3, PT, R20, R5, !P3 ;  /* 0x000000051400720c */ /* 0x000fe20005f65670 */
[----:B------:R0:W-:Y:S01]  /*12c0*/  @!P1 STS [R13], R18 ;  /* 0x000000120d009388 */ /* 0x0001e20000000800 */
[----:B------:R-:W-:Y:S01]  /*12d0*/  ISETP.NE.OR P2, PT, R21, R2, P2 ;  /* 0x000000021500720c */ /* 0x000fe20001745670 */
[----:B------:R-:W-:Y:S01]  /*12e0*/  IMAD.MOV.U32 R20, RZ, RZ, R17 ;  /* 0x000000ffff147224 */ /* 0x000fe200078e0011 */
[----:B------:R-:W-:Y:S01]  /*12f0*/  LOP3.LUT R19, R15, 0x3, RZ, 0xc0, !PT ;  /* 0x000000030f137812 */ /* 0x000fe200078ec0ff */
[----:B------:R-:W-:Y:S10]  /*1300*/  @!P1 BRA `(.L_x_7) ;  /* 0x00000000000c9947 */ /* 0x000ff40003800000 */
[----:B------:R-:W-:-:S13]  /*1310*/  ISETP.GE.U32.AND P4, PT, R18, 0x4000, PT ;  /* 0x000040001200780c */ /* 0x000fda0003f86070 */
[----:B0-----:R-:W-:-:S05]  /*1320*/  @P4 VIADD R18, R18, 0x4000 ;  /* 0x0000400012124836 */ /* 0x001fca0000000000 */
[----:B------:R1:W-:Y:S02]  /*1330*/  @P4 STS [R13], R18 ;  /* 0x000000120d004388 */ /* 0x0003e40000000800 */
.L_x_7:
[----:B------:R-:W-:Y:S05]  /*1340*/  BSYNC.RECONVERGENT B1 ;  /* 0x0000000000017941 */ /* 0x000fea0003800200 */
.L_x_6:
[----:B------:R-:W-:Y:S01]  /*1350*/  SHF.R.U32.HI R17, RZ, 0xe, R18 ;  /* 0x0000000eff117819 */ /* 0x000fe20000011612 */
[----:B------:R-:W-:Y:S01]  /*1360*/  BSSY.RECONVERGENT B1, `(.L_x_8) ;  /* 0x000000c000017945 */ /* 0x000fe20003800200 */
[----:B------:R-:W-:Y:S02]  /*1370*/  ISETP.GE.U32.AND P4, PT, R18, 0x4000, PT ;  /* 0x000040001200780c */ /* 0x000fe40003f86070 */
[----:B01----:R-:W-:Y:S02]  /*1380*/  @!P2 LOP3.LUT R18, R20, 0x3fff, RZ, 0xc0, !PT ;  /* 0x00003fff1412a812 */ /* 0x003fe400078ec0ff */
[----:B------:R-:W-:Y:S02]  /*1390*/  ISETP.GT.U32.AND P5, PT, R17, R14, PT ;  /* 0x0000000e1100720c */ /* 0x000fe40003fa4070 */
[----:B------:R-:W-:Y:S02]  /*13a0*/  @!P2 LOP3.LUT R20, R18, 0x4000, RZ, 0xfc, !PT ;  /* 0x000040001214a812 */ /* 0x000fe400078efcff */
[----:B------:R-:W-:-:S02]  /*13b0*/  ISETP.NE.OR P3, PT, R19, R2, P3 ;  /* 0x000000021300720c */ /* 0x000fc40001f65670 */
[----:B------:R-:W-:Y:S01]  /*13c0*/  VIMNMX.U32 R17, PT, PT, R17, R14, !PT ;  /* 0x0000000e11117248 */ /* 0x000fe20007fe0000 */
[----:B------:R0:W-:Y:S01]  /*13d0*/  @!P2 STS [R13+0x4], R20 ;  /* 0x000004140d00a388 */ /* 0x0001e20000000800 */
[----:B------:R-:W-:Y:S09]  /*13e0*/  @!P2 BRA `(.L_x_9) ;  /* 0x00000000000ca947 */ /* 0x000ff20003800000 */
[----:B------:R-:W-:-:S13]  /*13f0*/  ISETP.GE.U32.AND P6, PT, R20, 0x4000, PT ;  /* 0x000040001400780c */ /* 0x000fda0003fc6070 */
[----:B0-----:R-:W-:-:S05]  /*1400*/  @P6 VIADD R20, R20, 0x4000 ;  /* 0x0000400014146836 */ /* 0x001fca0000000000 */
[----:B------:R1:W-:Y:S02]  /*1410*/  @P6 STS [R13+0x4], R20 ;  /* 0x000004140d006388 */ /* 0x0003e40000000800 */
.L_x_9:
[----:B------:R-:W-:Y:S05]  /*1420*/  BSYNC.RECONVERGENT B1 ;  /* 0x0000000000017941 */ /* 0x000fea0003800200 */
.L_x_8:
[----:B------:R-:W-:Y:S01]  /*1430*/  @!P3 LOP3.LUT R14, R15, 0x3fff, RZ, 0xc0, !PT ;  /* 0x00003fff0f0eb812 */ /* 0x000fe200078ec0ff */
[C---:B------:R-:W-:Y:S01]  /*1440*/  VIADD R19, R11.reuse, 0x1 ;  /* 0x000000010b137836 */ /* 0x040fe20000000000 */
[----:B------:R-:W-:Y:S01]  /*1450*/  ISETP.GE.U32.AND P6, PT, R20, 0x4000, PT ;  /* 0x000040001400780c */ /* 0x000fe20003fc6070 */
[----:B------:R-:W-:Y:S01]  /*1460*/  BSSY.RECONVERGENT B1, `(.L_x_10) ;  /* 0x000000f000017945 */ /* 0x000fe20003800200 */
[----:B------:R-:W-:Y:S01]  /*1470*/  @!P3 LOP3.LUT R15, R14, 0x4000, RZ, 0xfc, !PT ;  /* 0x000040000e0fb812 */ /* 0x000fe200078efcff */
[----:B------:R-:W-:Y:S01]  /*1480*/  @!P1 IMAD.MOV.U32 R8, RZ, RZ, R11 ;  /* 0x000000ffff089224 */ /* 0x000fe200078e000b */
[----:B01----:R-:W-:Y:S01]  /*1490*/  SHF.R.U32.HI R20, RZ, 0xe, R20 ;  /* 0x0000000eff147819 */ /* 0x003fe20000011614 */
[----:B------:R-:W-:Y:S01]  /*14a0*/  @!P2 IMAD.MOV.U32 R8, RZ, RZ, R19 ;  /* 0x000000ffff08a224 */ /* 0x000fe200078e0013 */
[----:B------:R-:W-:Y:S01]  /*14b0*/  SEL R12, R11, R12, !P4 ;  /* 0x0000000c0b0c7207 */ /* 0x000fe20006000000 */
[----:B------:R0:W-:Y:S01]  /*14c0*/  @!P3 STS [R13+0x8], R15 ;  /* 0x0000080f0d00b388 */ /* 0x0001e20000000800 */
[----:B------:R-:W-:-:S02]  /*14d0*/  ISETP.GT.U32.AND P1, PT, R20, R17, PT ;  /* 0x000000111400720c */ /* 0x000fc40003f24070 */
[----:B------:R-:W-:Y:S02]  /*14e0*/  VIMNMX.U32 R17, PT, PT, R17, R20, !PT ;  /* 0x0000001411117248 */ /* 0x000fe40007fe0000 */
[----:B------:R-:W-:Y:S02]  /*14f0*/  SEL R14, R11, R10, P5 ;  /* 0x0000000a0b0e7207 */ /* 0x000fe40002800000 */
[----:B------:R-:W-:Y:S01]  /*1500*/  SEL R12, R19, R12, !P6 ;  /* 0x0000000c130c7207 */ /* 0x000fe20007000000 */
[----:B------:R-:W-:Y:S06]  /*1510*/  @!P3 BRA `(.L_x_11) ;  /* 0x00000000000cb947 */ /* 0x000fec0003800000 */
[----:B------:R-:W-:-:S13]  /*1520*/  ISETP.GE.U32.AND P2, PT, R15, 0x4000, PT ;  /* 0x000040000f00780c */ /* 0x000fda0003f46070 */
[----:B0-----:R-:W-:-:S05]  /*1530*/  @P2 VIADD R15, R15, 0x4000 ;  /* 0x000040000f0f2836 */ /* 0x001fca0000000000 */
[----:B------:R1:W-:Y:S02]  /*1540*/  @P2 STS [R13+0x8], R15 ;  /* 0x0000080f0d002388 */ /* 0x0003e40000000800 */
.L_x_11:
[----:B------:R-:W-:Y:S05]  /*1550*/  BSYNC.RECONVERGENT B1 ;  /* 0x0000000000017941 */ /* 0x000fea0003800200 */
.L_x_10:
[----:B------:R-:W-:Y:S01]  /*1560*/  SHF.R.U32.HI R10, RZ, 0xe, R15 ;  /* 0x0000000eff0a7819 */ /* 0x000fe2000001160f */
[----:B------:R-:W-:Y:S01]  /*1570*/  BSSY.RECONVERGENT B1, `(.L_x_12) ;  /* 0x000000f000017945 */ /* 0x000fe20003800200 */
[----:B------:R-:W-:Y:S01]  /*1580*/  SEL R14, R19, R14, P1 ;  /* 0x0000000e130e7207 */ /* 0x000fe20000800000 */
[----:B------:R-:W-:Y:S01]  /*1590*/  VIADD R19, R11, 0x2 ;  /* 0x000000020b137836 */ /* 0x000fe20000000000 */
[----:B------:R-:W-:Y:S01]  /*15a0*/  ISETP.GE.U32.AND P2, PT, R15, 0x4000, PT ;  /* 0x000040000f00780c */ /* 0x000fe20003f46070 */
[----:B01----:R-:W-:Y:S01]  /*15b0*/  VIADD R15, R11, 0x3 ;  /* 0x000000030b0f7836 */ /* 0x003fe20000000000 */
[----:B------:R-:W-:Y:S01]  /*15c0*/  ISETP.GT.U32.AND P1, PT, R10, R17, PT ;  /* 0x000000110a00720c */ /* 0x000fe20003f24070 */
[----:B------:R-:W-:Y:S01]  /*15d0*/  @!P3 IMAD.MOV.U32 R8, RZ, RZ, R19 ;  /* 0x000000ffff08b224 */ /* 0x000fe200078e0013 */
[----:B------:R-:W-:Y:S01]  /*15e0*/  VIMNMX.U32 R17, PT, PT, R17, R10, !PT ;  /* 0x0000000a11117248 */ /* 0x000fe20007fe0000 */
[----:B------:R-:W-:Y:S01]  /*15f0*/  @!P0 IMAD.MOV.U32 R8, RZ, RZ, R15 ;  /* 0x000000ffff088224 */ /* 0x000fe200078e000f */
[----:B------:R-:W-:-:S02]  /*1600*/  SEL R12, R19, R12, !P2 ;  /* 0x0000000c130c7207 */ /* 0x000fc40005000000 */
[----:B------:R-:W-:Y:S01]  /*1610*/  SEL R10, R19, R14, P1 ;  /* 0x0000000e130a7207 */ /* 0x000fe20000800000 */
[----:B------:R-:W-:Y:S06]  /*1620*/  @!P0 BRA `(.L_x_13) ;  /* 0x00000000000c8947 */ /* 0x000fec0003800000 */
[----:B------:R-:W-:-:S13]  /*1630*/  ISETP.GE.U32.AND P0, PT, R16, 0x4000, PT ;  /* 0x000040001000780c */ /* 0x000fda0003f06070 */
[----:B------:R-:W-:-:S05]  /*1640*/  @P0 VIADD R16, R16, 0x4000 ;  /* 0x0000400010100836 */ /* 0x000fca0000000000 */
[----:B------:R0:W-:Y:S02]  /*1650*/  @P0 STS [R13+0xc], R16 ;  /* 0x00000c100d000388 */ /* 0x0001e40000000800 */
.L_x_13:
[----:B------:R-:W-:Y:S05]  /*1660*/  BSYNC.RECONVERGENT B1 ;  /* 0x0000000000017941 */ /* 0x000fea0003800200 */
.L_x_12:
[----:B------:R-:W-:Y:S01]  /*1670*/  VIADD R11, R11, 0x4 ;  /* 0x000000040b0b7836 */ /* 0x000fe20000000000 */
[----:B------:R-:W-:Y:S02]  /*1680*/  SHF.R.U32.HI R14, RZ, 0xe, R16 ;  /* 0x0000000eff0e7819 */ /* 0x000fe40000011610 */
[----:B------:R-:W-:Y:S02]  /*1690*/  ISETP.GE.U32.AND P1, PT, R16, 0x4000, PT ;  /* 0x000040001000780c */ /* 0x000fe40003f26070 */
[----:B------:R-:W-:Y:S02]  /*16a0*/  ISETP.NE.AND P2, PT, R11, 0x400, PT ;  /* 0x000004000b00780c */ /* 0x000fe40003f45270 */
[----:B------:R-:W-:Y:S02]  /*16b0*/  ISETP.GT.U32.AND P0, PT, R14, R17, PT ;  /* 0x000000110e00720c */ /* 0x000fe40003f04070 */
[----:B------:R-:W-:Y:S02]  /*16c0*/  VIMNMX.U32 R14, PT, PT, R17, R14, !PT ;  /* 0x0000000e110e7248 */ /* 0x000fe40007fe0000 */
[----:B------:R-:W-:-:S02]  /*16d0*/  SEL R12, R15, R12, !P1 ;  /* 0x0000000c0f0c7207 */ /* 0x000fc40004800000 */
[----:B------:R-:W-:-:S05]  /*16e0*/  SEL R10, R15, R10, P0 ;  /* 0x0000000a0f0a7207 */ /* 0x000fca0000000000 */
[----:B------:R-:W-:Y:S05]  /*16f0*/  @P2 BRA `(.L_x_14) ;  /* 0xfffffff8006c2947 */ /* 0x000fea000383ffff */
[----:B------:R-:W-:Y:S01]  /*1700*/  ISETP.NE.AND P0, PT, R8, -0x1, PT ;  /* 0xffffffff0800780c */ /* 0x000fe20003f05270 */
[----:B------:R-:W-:-:S12]  /*1710*/  BSSY.RECONVERGENT B1, `(.L_x_15) ;  /* 0x0000330000017945 */ /* 0x000fd80003800200 */
[----:B------:R-:W-:Y:S01]  /*1720*/  @P0 IMAD.SHL.U32 R8, R8, 0x20, RZ ;  /* 0x0000002008080824 */ /* 0x000fe200078e00ff */
[----:B------:R-:W-:Y:S06]  /*1730*/  @P0 BRA `(.L_x_16) ;  /* 0x0000003000b40947 */ /* 0x000fec0003800000 */
[----:B------:R-:W-:-:S13]  /*1740*/  ISETP.NE.AND P0, PT, R12, -0x1, PT ;  /* 0xffffffff0c00780c */ /* 0x000fda0003f05270 */
[----:B------:R-:W-:Y:S05]  /*1750*/  @!P0 BRA `(.L_x_17) ;  /* 0x0000000000288947 */ /* 0x000fea0003800000 */
[----:B------:R-:W1:Y:S02]  /*1760*/  LDC.64 R10, c[0x4][0x18] ;  /* 0x01000600ff0a7b82 */ /* 0x000e640000000a00 */
[----:B-1----:R-:W2:Y:S01]  /*1770*/  LDG.E R8, desc[UR8][R10.64] ;  /* 0x000000080a087981 */ /* 0x002ea2000c1e1900 */
[----:B------:R-:W-:Y:S02]  /*1780*/  IMAD.SHL.U32 R5, R5, 0x4, RZ ;  /* 0x0000000405057824 */ /* 0x000fe400078e00ff */
[----:B------:R-:W-:-:S03]  /*1790*/  IMAD R14, R12, 0x4, R9 ;  /* 0x000000040c0e7824 */ /* 0x000fc600078e0209 */
[----:B------:R-:W-:-:S05]  /*17a0*/  LOP3.LUT R5, R0, 0x3ffc, R5, 0xf8, !PT ;  /* 0x00003ffc00057812 */ /* 0x000fca00078ef805 */
[----:B------:R3:W-:Y:S01]  /*17b0*/  STS [R14], R5 ;  /* 0x000000050e007388 */ /* 0x0007e20000000800 */
[----:B--2---:R-:W-:Y:S02]  /*17c0*/  VIADD R9, R8, 0x1 ;  /* 0x0000000108097836 */ /* 0x004fe40000000000 */
[----:B------:R-:W-:-:S03]  /*17d0*/  IMAD.SHL.U32 R8, R12, 0x20, RZ ;  /* 0x000000200c087824 */ /* 0x000fc600078e00ff */
[----:B------:R3:W-:Y:S01]  /*17e0*/  STG.E desc[UR8][R10.64], R9 ;  /* 0x000000090a007986 */ /* 0x0007e2000c101908 */
[----:B------:R-:W-:Y:S05]  /*17f0*/  BRA `(.L_x_16) ;  /* 0x0000003000847947 */ /* 0x000fea0003800000 */
.L_x_17:
[----:B0-----:R-:W0:Y:S02]  /*1800*/  LDC.64 R12, c[0x4][0x10] ;  /* 0x01000400ff0c7b82 */ /* 0x001e240000000a00 */
[----:B0-----:R-:W2:Y:S01]  /*1810*/  LDG.E R20, desc[UR8][R12.64] ;  /* 0x000000080c147981 */ /* 0x001ea2000c1e1900 */
[C---:B------:R-:W-:Y:S02]  /*1820*/  IMAD R9, R10.reuse, 0x4, R9 ;  /* 0x000000040a097824 */ /* 0x040fe400078e0209 */
[----:B------:R-:W-:Y:S02]  /*1830*/  IMAD.SHL.U32 R8, R10, 0x20, RZ ;  /* 0x000000200a087824 */ /* 0x000fe400078e00ff */
[----:B------:R-:W-:Y:S02]  /*1840*/  IMAD.MOV.U32 R10, RZ, RZ, -0x1 ;  /* 0xffffffffff0a7424 */ /* 0x000fe400078e00ff */
[----:B------:R-:W-:Y:S01]  /*1850*/  IMAD.MOV.U32 R11, RZ, RZ, -0x1 ;  /* 0xffffffffff0b7424 */ /* 0x000fe200078e00ff */
[----:B--2---:R-:W-:-:S13]  /*1860*/  ISETP.NE.AND P0, PT, R20, RZ, PT ;  /* 0x000000ff1400720c */ /* 0x004fda0003f05270 */
[----:B------:R-:W-:Y:S05]  /*1870*/  @!P0 BRA `(.L_x_18) ;  /* 0x0000000c00948947 */ /* 0x000fea0003800000 */
[----:B------:R-:W0:Y:S01]  /*1880*/  LDC.64 R14, c[0x4][0x8] ;  /* 0x01000200ff0e7b82 */ /* 0x000e220000000a00 */
[----:B------:R1:W2:Y:S04]  /*1890*/  LDS R21, [R9] ;  /* 0x0000000009157984 */ /* 0x0002a80000000800 */
[----:B0-----:R-:W5:Y:S01]  /*18a0*/  LDG.E.64 R14, desc[UR8][R14.64] ;  /* 0x000000080e0e7981 */ /* 0x001f62000c1e1b00 */
[----:B------:R-:W-:Y:S01]  /*18b0*/  ISETP.NE.AND P0, PT, R20, 0x1, PT ;  /* 0x000000011400780c */ /* 0x000fe20003f05270 */
[----:B------:R-:W-:Y:S02]  /*18c0*/  IMAD.MOV.U32 R11, RZ, RZ, -0x1 ;  /* 0xffffffffff0b7424 */ /* 0x000fe400078e00ff */
[----:B------:R-:W-:Y:S02]  /*18d0*/  IMAD.MOV.U32 R22, RZ, RZ, RZ ;  /* 0x000000ffff167224 */ /* 0x000fe400078e00ff */
[----:B------:R-:W-:-:S08]  /*18e0*/  IMAD.MOV.U32 R10, RZ, RZ, -0x1 ;  /* 0xffffffffff0a7424 */ /* 0x000fd000078e00ff */
[----:B-12---:R-:W-:Y:S05]  /*18f0*/  @!P0 BRA `(.L_x_19) ;  /* 0x0000000c00248947 */ /* 0x006fea0003800000 */
[----:B------:R-:W-:Y:S01]  /*1900*/  LOP3.LUT R22, R20, 0xfffffffe, RZ, 0xc0, !PT ;  /* 0xfffffffe14167812 */ /* 0x000fe200078ec0ff */
[----:B------:R-:W-:Y:S01]  /*1910*/  IMAD.MOV.U32 R11, RZ, RZ, -0x1 ;  /* 0xffffffffff0b7424 */ /* 0x000fe200078e00ff */
[----:B------:R-:W-:Y:S01]  /*1920*/  SHF.R.U32.HI R23, RZ, 0x2, R21 ;  /* 0x00000002ff177819 */ /* 0x000fe20000011615 */
[----:B------:R-:W-:Y:S01]  /*1930*/  IMAD.MOV.U32 R25, RZ, RZ, RZ ;  /* 0x000000ffff197224 */ /* 0x000fe200078e00ff */
[----:B------:R-:W-:-:S13]  /*1940*/  ISETP.GT.AND P0, PT, R22, RZ, PT ;  /* 0x000000ff1600720c */ /* 0x000fda0003f04270 */
[----:B------:R-:W-:Y:S05]  /*1950*/  @!P0 BRA `(.L_x_20) ;  /* 0x0000000800988947 */ /* 0x000fea0003800000 */
[----:B------:R-:W-:Y:S01]  /*1960*/  IMAD.IADD R16, R22, 0x1, -R25 ;  /* 0x0000000116107824 */ /* 0x000fe200078e0a19 */
[----:B------:R-:W-:-:S04]  /*1970*/  PLOP3.LUT P0, PT, PT, PT, PT, 0x80, 0x8 ;  /* 0x000000000008781c */ /* 0x000fc80003f0f070 */
[----:B------:R-:W-:-:S13]  /*1980*/  ISETP.GT.AND P1, PT, R16, 0x6, PT ;  /* 0x000000061000780c */ /* 0x000fda0003f24270 */
[----:B------:R-:W-:Y:S05]  /*1990*/  @!P1 BRA `(.L_x_21) ;  /* 0x0000000400a89947 */ /* 0x000fea0003800000 */
[----:B------:R-:W-:Y:S01]  /*19a0*/  PLOP3.LUT P0, PT, PT, PT, PT, 0x8, 0x80 ;  /* 0x000000000080781c */ /* 0x000fe20003f0e170 */
[----:B------:R-:W-:-:S12]  /*19b0*/  VIADD R18, R22, 0xfffffffa ;  /* 0xfffffffa16127836 */ /* 0x000fd80000000000 */
.L_x_22:
[----:B------:R-:W-:-:S05]  /*19c0*/  SHF.R.U32.HI R17, RZ, 0x1, R25 ;  /* 0x00000001ff117819 */ /* 0x000fca0000011619 */
[----:B-----5:R-:W-:-:S05]  /*19d0*/  IMAD.WIDE.U32 R16, R17, 0x4, R14 ;  /* 0x0000000411107825 */ /* 0x020fca00078e000e */
[----:B------:R-:W2:Y:S02]  /*19e0*/  LD.E R28, desc[UR8][R16.64] ;  /* 0x00000008101c7980 */ /* 0x000ea4000c101900 */
[----:B--2---:R-:W-:Y:S02]  /*19f0*/  LOP3.LUT R19, R28, 0x3, RZ, 0xc0, !PT ;  /* 0x000000031c137812 */ /* 0x004fe400078ec0ff */
[--C-:B------:R-:W-:Y:S02]  /*1a00*/  SHF.R.U32.HI R27, RZ, 0xe, R28.reuse ;  /* 0x0000000eff1b7819 */ /* 0x100fe4000001161c */
[----:B------:R-:W-:Y:S02]  /*1a10*/  SHF.R.U32.HI R24, RZ, 0x10, R28 ;  /* 0x00000010ff187819 */ /* 0x000fe4000001161c */
[----:B------:R-:W-:Y:S02]  /*1a20*/  ISETP.NE.AND P2, PT, R19, R2, PT ;  /* 0x000000021300720c */ /* 0x000fe40003f45270 */
[----:B------:R-:W-:-:S02]  /*1a30*/  LOP3.LUT R19, R21, 0x3, R27, 0x48, !PT ;  /* 0x0000000315137812 */ /* 0x000fc400078e481b */
[----:B------:R-:W-:Y:S02]  /*1a40*/  LOP3.LUT R26, R23, 0xfff, R24, 0x48, !PT ;  /* 0x00000fff171a7812 */ /* 0x000fe400078e4818 */
[----:B------:R-:W-:Y:S02]  /*1a50*/  LOP3.LUT R27, R27, 0x3, RZ, 0xc0, !PT ;  /* 0x000000031b1b7812 */ /* 0x000fe400078ec0ff */
[----:B------:R-:W-:Y:S01]  /*1a60*/  LOP3.LUT P4, RZ, R19, R26, RZ, 0xfc, !PT ;  /* 0x0000001a13ff7212 */ /* 0x000fe2000788fcff */
[----:B------:R-:W-:Y:S01]  /*1a70*/  VIADD R26, R25, 0x2 ;  /* 0x00000002191a7836 */ /* 0x000fe20000000000 */
[----:B------:R-:W-:Y:S02]  /*1a80*/  LOP3.LUT P1, RZ, R21, 0x3fff, R28, 0x48, !PT ;  /* 0x00003fff15ff7812 */ /* 0x000fe4000782481c */
[----:B------:R-:W-:Y:S02]  /*1a90*/  LOP3.LUT R24, R24, 0xfff, RZ, 0xc0, !PT ;  /* 0x00000fff18187812 */ /* 0x000fe400078ec0ff */
[----:B------:R-:W-:-:S02]  /*1aa0*/  SHF.R.U32.HI R19, RZ, 0x1, R26 ;  /* 0x00000001ff137819 */ /* 0x000fc4000001161a */
[----:B------:R-:W-:-:S03]  /*1ab0*/  ISETP.NE.AND P5, PT, R27, R2, PT ;  /* 0x000000021b00720c */ /* 0x000fc60003fa5270 */
[----:B------:R-:W-:-:S06]  /*1ac0*/  IMAD.WIDE.U32 R16, R19, 0x4, R14 ;  /* 0x0000000413107825 */ /* 0x000fcc00078e000e */
[----:B------:R-:W2:Y:S01]  /*1ad0*/  LD.E R16, desc[UR8][R16.64] ;  /* 0x0000000810107980 */ /* 0x000ea2000c101900 */
[----:B------:R-:W-:Y:S01]  /*1ae0*/  SHF.R.U32.HI R28, RZ, 0x2, R28 ;  /* 0x00000002ff1c7819 */ /* 0x000fe2000001161c */
[----:B------:R-:W-:Y:S01]  /*1af0*/  IMAD.SHL.U32 R19, R25, 0x20, RZ ;  /* 0x0000002019137824 */ /* 0x000fe200078e00ff */
[-C--:B------:R-:W-:Y:S01]  /*1b00*/  ISETP.NE.AND P6, PT, R24, R5.reuse, PT ;  /* 0x000000051800720c */ /* 0x080fe20003fc5270 */
[----:B------:R-:W-:Y:S01]  /*1b10*/  IMAD.MOV.U32 R24, RZ, RZ, R11 ;  /* 0x000000ffff187224 */ /* 0x000fe200078e000b */
[----:B------:R-:W-:Y:S01]  /*1b20*/  LOP3.LUT R28, R28, 0xfff, RZ, 0xc0, !PT ;  /* 0x00000fff1c1c7812 */ /* 0x000fe200078ec0ff */
[C---:B------:R-:W-:Y:S01]  /*1b30*/  VIADD R11, R19.reuse, 0x20 ;  /* 0x00000020130b7836 */ /* 0x040fe20000000000 */
[----:B------:R-:W-:Y:S01]  /*1b40*/  SEL R10, R19, R10, !P1 ;  /* 0x0000000a130a7207 */ /* 0x000fe20004800000 */
[----:B------:R-:W-:Y:S01]  /*1b50*/  VIADD R27, R25, 0x4 ;  /* 0x00000004191b7836 */ /* 0x000fe20000000000 */
[----:B------:R-:W-:Y:S02]  /*1b60*/  ISETP.NE.AND P3, PT, R28, R5, PT ;  /* 0x000000051c00720c */ /* 0x000fe40003f65270 */
[----:B------:R-:W-:-:S02]  /*1b70*/  SEL R10, R11, R10, !P4 ;  /* 0x0000000a0b0a7207 */ /* 0x000fc40006000000 */
[----:B------:R-:W-:Y:S02]  /*1b80*/  @!P2 SEL R24, R19, R24, !P3 ;  /* 0x000000181318a207 */ /* 0x000fe40005800000 */
[----:B------:R-:W-:Y:S02]  /*1b90*/  SHF.R.U32.HI R29, RZ, 0x1, R27 ;  /* 0x00000001ff1d7819 */ /* 0x000fe4000001161b */
[----:B------:R-:W-:Y:S02]  /*1ba0*/  @!P5 SEL R24, R11, R24, !P6 ;  /* 0x000000180b18d207 */ /* 0x000fe40007000000 */
[----:B--2---:R-:W-:Y:S02]  /*1bb0*/  LOP3.LUT R11, R16, 0x3, RZ, 0xc0, !PT ;  /* 0x00000003100b7812 */ /* 0x004fe400078ec0ff */
[----:B------:R-:W-:Y:S02]  /*1bc0*/  LOP3.LUT P1, RZ, R21, 0x3fff, R16, 0x48, !PT ;  /* 0x00003fff15ff7812 */ /* 0x000fe40007824810 */
[----:B------:R-:W-:-:S02]  /*1bd0*/  ISETP.NE.AND P2, PT, R11, R2, PT ;  /* 0x000000020b00720c */ /* 0x000fc40003f45270 */
[----:B------:R-:W-:-:S04]  /*1be0*/  SHF.R.U32.HI R11, RZ, 0x2, R16 ;  /* 0x00000002ff0b7819 */ /* 0x000fc80000011610 */
[----:B------:R-:W-:Y:S01]  /*1bf0*/  LOP3.LUT R28, R11, 0xfff, RZ, 0xc0, !PT ;  /* 0x00000fff0b1c7812 */ /* 0x000fe200078ec0ff */
[----:B------:R-:W-:Y:S01]  /*1c00*/  IMAD.SHL.U32 R11, R26, 0x20, RZ ;  /* 0x000000201a0b7824 */ /* 0x000fe200078e00ff */
[--C-:B------:R-:W-:Y:S02]  /*1c10*/  SHF.R.U32.HI R26, RZ, 0xe, R16.reuse ;  /* 0x0000000eff1a7819 */ /* 0x100fe40000011610 */
[----:B------:R-:W-:Y:S02]  /*1c20*/  ISETP.NE.AND P3, PT, R28, R5, PT ;  /* 0x000000051c00720c */ /* 0x000fe40003f65270 */
[----:B------:R-:W-:Y:S02]  /*1c30*/  SHF.R.U32.HI R16, RZ, 0x10, R16 ;  /* 0x00000010ff107819 */ /* 0x000fe40000011610 */
[C---:B------:R-:W-:Y:S02]  /*1c40*/  SEL R17, R11.reuse, R10, !P1 ;  /* 0x0000000a0b117207 */ /* 0x040fe40004800000 */
[----:B------:R-:W-:-:S02]  /*1c50*/  @!P2 SEL R24, R11, R24, !P3 ;  /* 0x000000180b18a207 */ /* 0x000fc40005800000 */
[----:B------:R-:W-:Y:S02]  /*1c60*/  LOP3.LUT R10, R21, 0x3, R26, 0x48, !PT ;  /* 0x00000003150a7812 */ /* 0x000fe400078e481a */
[----:B------:R-:W-:-:S04]  /*1c70*/  LOP3.LUT R11, R23, 0xfff, R16, 0x48, !PT ;  /* 0x00000fff170b7812 */ /* 0x000fc800078e4810 */
[----:B------:R-:W-:Y:S02]  /*1c80*/  LOP3.LUT P1, RZ, R10, R11, RZ, 0xfc, !PT ;  /* 0x0000000b0aff7212 */ /* 0x000fe4000782fcff */
[----:B------:R-:W-:-:S04]  /*1c90*/  LOP3.LUT R11, R26, 0x3, RZ, 0xc0, !PT ;  /* 0x000000031a0b7812 */ /* 0x000fc800078ec0ff */
[----:B------:R-:W-:Y:S01]  /*1ca0*/  ISETP.NE.AND P2, PT, R11, R2, PT ;  /* 0x000000020b00720c */ /* 0x000fe20003f45270 */
[----:B------:R-:W-:-:S06]  /*1cb0*/  IMAD.WIDE.U32 R10, R29, 0x4, R14 ;  /* 0x000000041d0a7825 */ /* 0x000fcc00078e000e */
[----:B------:R-:W2:Y:S01]  /*1cc0*/  LD.E R10, desc[UR8][R10.64] ;  /* 0x000000080a0a7980 */ /* 0x000ea2000c101900 */
[----:B------:R-:W-:Y:S01]  /*1cd0*/  LOP3.LUT R16, R16, 0xfff, RZ, 0xc0, !PT ;  /* 0x00000fff10107812 */ /* 0x000fe200078ec0ff */
[----:B------:R-:W-:-:S03]  /*1ce0*/  IMAD.SHL.U32 R27, R27, 0x20, RZ ;  /* 0x000000201b1b7824 */ /* 0x000fc600078e00ff */
[----:B------:R-:W-:Y:S01]  /*1cf0*/  ISETP.NE.AND P3, PT, R16, R5, PT ;  /* 0x000000051000720c */ /* 0x000fe20003f65270 */
[----:B------:R-:W-:-:S05]  /*1d00*/  VIADD R16, R19, 0x60 ;  /* 0x0000006013107836 */ /* 0x000fca0000000000 */
[C---:B------:R-:W-:Y:S02]  /*1d10*/  @!P2 SEL R24, R16.reuse, R24, !P3 ;  /* 0x000000181018a207 */ /* 0x040fe40005800000 */
[----:B------:R-:W-:Y:S02]  /*1d20*/  SEL R17, R16, R17, !P1 ;  /* 0x0000001110117207 */ /* 0x000fe40004800000 */
[----:B--2---:R-:W-:Y:S02]  /*1d30*/  LOP3.LUT R29, R10, 0x3, RZ, 0xc0, !PT ;  /* 0x000000030a1d7812 */ /* 0x004fe400078ec0ff */
[----:B------:R-:W-:Y:S02]  /*1d40*/  SHF.R.U32.HI R16, RZ, 0x2, R10 ;  /* 0x00000002ff107819 */ /* 0x000fe4000001160a */
[----:B------:R-:W-:Y:S02]  /*1d50*/  ISETP.NE.AND P2, PT, R29, R2, PT ;  /* 0x000000021d00720c */ /* 0x000fe40003f45270 */
[----:B------:R-:W-:-:S02]  /*1d60*/  LOP3.LUT R16, R16, 0xfff, RZ, 0xc0, !PT ;  /* 0x00000fff10107812 */ /* 0x000fc400078ec0ff */
[--C-:B------:R-:W-:Y:S02]  /*1d70*/  LOP3.LUT P1, RZ, R21, 0x3fff, R10.reuse, 0x48, !PT ;  /* 0x00003fff15ff7812 */ /* 0x100fe4000782480a */
[----:B------:R-:W-:Y:S02]  /*1d80*/  ISETP.NE.AND P3, PT, R16, R5, PT ;  /* 0x000000051000720c */ /* 0x000fe40003f65270 */
[--C-:B------:R-:W-:Y:S02]  /*1d90*/  SHF.R.U32.HI R26, RZ, 0xe, R10.reuse ;  /* 0x0000000eff1a7819 */ /* 0x100fe4000001160a */
[----:B------:R-:W-:Y:S02]  /*1da0*/  SHF.R.U32.HI R16, RZ, 0x10, R10 ;  /* 0x00000010ff107819 */ /* 0x000fe4000001160a */
[C---:B------:R-:W-:Y:S02]  /*1db0*/  SEL R17, R27.reuse, R17, !P1 ;  /* 0x000000111b117207 */ /* 0x040fe40004800000 */
[----:B------:R-:W-:Y:S01]  /*1dc0*/  @!P2 SEL R24, R27, R24, !P3 ;  /* 0x000000181b18a207 */ /* 0x000fe20005800000 */
[----:B------:R-:W-:Y:S01]  /*1dd0*/  VIADD R27, R25, 0x6 ;  /* 0x00000006191b7836 */ /* 0x000fe20000000000 */
[----:B------:R-:W-:-:S02]  /*1de0*/  LOP3.LUT R10, R21, 0x3, R26, 0x48, !PT ;  /* 0x00000003150a7812 */ /* 0x000fc400078e481a */
[----:B------:R-:W-:Y:S02]  /*1df0*/  LOP3.LUT R11, R23, 0xfff, R16, 0x48, !PT ;  /* 0x00000fff170b7812 */ /* 0x000fe400078e4810 */
[----:B------:R-:W-:Y:S02]  /*1e00*/  SHF.R.U32.HI R29, RZ, 0x1, R27 ;  /* 0x00000001ff1d7819 */ /* 0x000fe4000001161b */
[----:B------:R-:W-:Y:S02]  /*1e10*/  LOP3.LUT P1, RZ, R10, R11, RZ, 0xfc, !PT ;  /* 0x0000000b0aff7212 */ /* 0x000fe4000782fcff */
[----:B------:R-:W-:-:S04]  /*1e20*/  LOP3.LUT R11, R26, 0x3, RZ, 0xc0, !PT ;  /* 0x000000031a0b7812 */ /* 0x000fc800078ec0ff */
[----:B------:R-:W-:Y:S01]  /*1e30*/  ISETP.NE.AND P2, PT, R11, R2, PT ;  /* 0x000000020b00720c */ /* 0x000fe20003f45270 */
[----:B------:R-:W-:-:S06]  /*1e40*/  IMAD.WIDE.U32 R10, R29, 0x4, R14 ;  /* 0x000000041d0a7825 */ /* 0x000fcc00078e000e */
[----:B------:R-:W2:Y:S01]  /*1e50*/  LD.E R10, desc[UR8][R10.64] ;  /* 0x000000080a0a7980 */ /* 0x000ea2000c101900 */
[----:B------:R-:W-:Y:S01]  /*1e60*/  LOP3.LUT R16, R16, 0xfff, RZ, 0xc0, !PT ;  /* 0x00000fff10107812 */ /* 0x000fe200078ec0ff */
[----:B------:R-:W-:Y:S02]  /*1e70*/  IMAD.SHL.U32 R27, R27, 0x20, RZ ;  /* 0x000000201b1b7824 */ /* 0x000fe400078e00ff */
[----:B------:R-:W-:Y:S01]  /*1e80*/  VIADD R25, R25, 0x8 ;  /* 0x0000000819197836 */ /* 0x000fe20000000000 */
[----:B------:R-:W-:Y:S01]  /*1e90*/  ISETP.NE.AND P3, PT, R16, R5, PT ;  /* 0x000000051000720c */ /* 0x000fe20003f65270 */
[----:B------:R-:W-:-:S03]  /*1ea0*/  VIADD R16, R19, 0xa0 ;  /* 0x000000a013107836 */ /* 0x000fc60000000000 */
[----:B------:R-:W-:Y:S02]  /*1eb0*/  ISETP.GE.AND P4, PT, R25, R18, PT ;  /* 0x000000121900720c */ /* 0x000fe40003f86270 */
[C---:B------:R-:W-:Y:S02]  /*1ec0*/  SEL R17, R16.reuse, R17, !P1 ;  /* 0x0000001110117207 */ /* 0x040fe40004800000 */
[----:B------:R-:W-:Y:S02]  /*1ed0*/  @!P2 SEL R24, R16, R24, !P3 ;  /* 0x000000181018a207 */ /* 0x000fe40005800000 */
[----:B--2---:R-:W-:Y:S02]  /*1ee0*/  LOP3.LUT R29, R10, 0x3, RZ, 0xc0, !PT ;  /* 0x000000030a1d7812 */ /* 0x004fe400078ec0ff */
[----:B------:R-:W-:Y:S02]  /*1ef0*/  SHF.R.U32.HI R16, RZ, 0x2, R10 ;  /* 0x00000002ff107819 */ /* 0x000fe4000001160a */
[----:B------:R-:W-:-:S02]  /*1f00*/  ISETP.NE.AND P2, PT, R29, R2, PT ;  /* 0x000000021d00720c */ /* 0x000fc40003f45270 */
[----:B------:R-:W-:Y:S02]  /*1f10*/  LOP3.LUT R16, R16, 0xfff, RZ, 0xc0, !PT ;  /* 0x00000fff10107812 */ /* 0x000fe400078ec0ff */
[--C-:B------:R-:W-:Y:S02]  /*1f20*/  LOP3.LUT P1, RZ, R21, 0x3fff, R10.reuse, 0x48, !PT ;  /* 0x00003fff15ff7812 */ /* 0x100fe4000782480a */
[----:B------:R-:W-:Y:S02]  /*1f30*/  ISETP.NE.AND P3, PT, R16, R5, PT ;  /* 0x000000051000720c */ /* 0x000fe40003f65270 */
[--C-:B------:R-:W-:Y:S02]  /*1f40*/  SHF.R.U32.HI R16, RZ, 0xe, R10.reuse ;  /* 0x0000000eff107819 */ /* 0x100fe4000001160a */
[----:B------:R-:W-:Y:S02]  /*1f50*/  SHF.R.U32.HI R10, RZ, 0x10, R10 ;  /* 0x00000010ff0a7819 */ /* 0x000fe4000001160a */
[----:B------:R-:W-:-:S02]  /*1f60*/  LOP3.LUT R11, R16, 0x3, RZ, 0xc0, !PT ;  /* 0x00000003100b7812 */ /* 0x000fc400078ec0ff */
[----:B------:R-:W-:Y:S02]  /*1f70*/  @!P2 SEL R24, R27, R24, !P3 ;  /* 0x000000181b18a207 */ /* 0x000fe40005800000 */
[----:B------:R-:W-:Y:S02]  /*1f80*/  ISETP.NE.AND P2, PT, R11, R2, PT ;  /* 0x000000020b00720c */ /* 0x000fe40003f45270 */
[----:B------:R-:W-:Y:S02]  /*1f90*/  LOP3.LUT R26, R10, 0xfff, RZ, 0xc0, !PT ;  /* 0x00000fff0a1a7812 */ /* 0x000fe400078ec0ff */
[----:B------:R-:W-:Y:S01]  /*1fa0*/  LOP3.LUT R11, R23, 0xfff, R10, 0x48, !PT ;  /* 0x00000fff170b7812 */ /* 0x000fe200078e480a */
[----:B------:R-:W-:Y:S01]  /*1fb0*/  VIADD R10, R19, 0xe0 ;  /* 0x000000e0130a7836 */ /* 0x000fe20000000000 */
[----:B------:R-:W-:Y:S02]  /*1fc0*/  ISETP.NE.AND P3, PT, R26, R5, PT ;  /* 0x000000051a00720c */ /* 0x000fe40003f65270 */
[----:B------:R-:W-:-:S02]  /*1fd0*/  LOP3.LUT R16, R21, 0x3, R16, 0x48, !PT ;  /* 0x0000000315107812 */ /* 0x000fc400078e4810 */
[----:B------:R-:W-:Y:S02]  /*1fe0*/  SEL R17, R27, R17, !P1 ;  /* 0x000000111b117207 */ /* 0x000fe40004800000 */
[----:B------:R-:W-:Y:S02]  /*1ff0*/  LOP3.LUT P1, RZ, R16, R11, RZ, 0xfc, !PT ;  /* 0x0000000b10ff7212 */ /* 0x000fe4000782fcff */
[C---:B------:R-:W-:Y:S02]  /*2000*/  @!P2 SEL R24, R10.reuse, R24, !P3 ;  /* 0x000000180a18a207 */ /* 0x040fe40005800000 */
[----:B------:R-:W-:-:S03]  /*2010*/  SEL R10, R10, R17, !P1 ;  /* 0x000000110a0a7207 */ /* 0x000fc60004800000 */
[----:B------:R-:W-:Y:S01]  /*2020*/  IMAD.MOV.U32 R11, RZ, RZ, R24 ;  /* 0x000000ffff0b7224 */ /* 0x000fe200078e0018 */
[----:B------:R-:W-:Y:S06]  /*2030*/  @!P4 BRA `(.L_x_22) ;  /* 0xfffffff80060c947 */ /* 0x000fec000383ffff */
.L_x_21:
[----:B------:R-:W-:-:S05]  /*2040*/  IMAD.IADD R16, R22, 0x1, -R25 ;  /* 0x0000000116107824 */ /* 0x000fca00078e0a19 */
[----:B------:R-:W-:-:S13]  /*2050*/  ISETP.GT.AND P1, PT, R16, 0x2, PT ;  /* 0x000000021000780c */ /* 0x000fda0003f24270 */
[----:B------:R-:W-:Y:S05]  /*2060*/  @!P1 BRA `(.L_x_23) ;  /* 0x0000000000cc9947 */ /* 0x000fea0003800000 */
[----:B------:R-:W-:-:S05]  /*2070*/  SHF.R.U32.HI R17, RZ, 0x1, R25 ;  /* 0x00000001ff117819 */ /* 0x000fca0000011619 */
[----:B-----5:R-:W-:-:S06]  /*2080*/  IMAD.WIDE.U32 R16, R17, 0x4, R14 ;  /* 0x0000000411107825 */ /* 0x020fcc00078e000e */
[----:B------:R-:W2:Y:S01]  /*2090*/  LD.E R16, desc[UR8][R16.64] ;  /* 0x0000000810107980 */ /* 0x000ea2000c101900 */
[----:B------:R-:W-:-:S05]  /*20a0*/  VIADD R24, R25, 0x2 ;  /* 0x0000000219187836 */ /* 0x000fca0000000000 */
[----:B------:R-:W-:Y:S02]  /*20b0*/  SHF.R.U32.HI R27, RZ, 0x1, R24 ;  /* 0x00000001ff1b7819 */ /* 0x000fe40000011618 */
[--C-:B--2---:R-:W-:Y:S02]  /*20c0*/  SHF.R.U32.HI R28, RZ, 0xe, R16.reuse ;  /* 0x0000000eff1c7819 */ /* 0x104fe40000011610 */
[----:B------:R-:W-:Y:S02]  /*20d0*/  SHF.R.U32.HI R26, RZ, 0x10, R16 ;  /* 0x00000010ff1a7819 */ /* 0x000fe40000011610 */
[----:B------:R-:W-:Y:S02]  /*20e0*/  LOP3.LUT R18, R21, 0x3, R28, 0x48, !PT ;  /* 0x0000000315127812 */ /* 0x000fe400078e481c */
[----:B------:R-:W-:-:S04]  /*20f0*/  LOP3.LUT R19, R23, 0xfff, R26, 0x48, !PT ;  /* 0x00000fff17137812 */ /* 0x000fc800078e481a */
[----:B------:R-:W-:Y:S02]  /*2100*/  LOP3.LUT P3, RZ, R18, R19, RZ, 0xfc, !PT ;  /* 0x0000001312ff7212 */ /* 0x000fe4000786fcff */
[----:B------:R-:W-:-:S04]  /*2110*/  LOP3.LUT R19, R16, 0x3, RZ, 0xc0, !PT ;  /* 0x0000000310137812 */ /* 0x000fc800078ec0ff */
[----:B------:R-:W-:Y:S01]  /*2120*/  ISETP.NE.AND P1, PT, R19, R2, PT ;  /* 0x000000021300720c */ /* 0x000fe20003f25270 */
[----:B------:R-:W-:-:S06]  /*2130*/  IMAD.WIDE.U32 R18, R27, 0x4, R14 ;  /* 0x000000041b127825 */ /* 0x000fcc00078e000e */
[----:B------:R-:W2:Y:S01]  /*2140*/  LD.E R18, desc[UR8][R18.64] ;  /* 0x0000000812127980 */ /* 0x000ea2000c101900 */
[--C-:B------:R-:W-:Y:S01]  /*2150*/  LOP3.LUT P0, RZ, R21, 0x3fff, R16.reuse, 0x48, !PT ;  /* 0x00003fff15ff7812 */ /* 0x100fe20007804810 */
[----:B------:R-:W-:Y:S01]  /*2160*/  IMAD.SHL.U32 R24, R24, 0x20, RZ ;  /* 0x0000002018187824 */ /* 0x000fe200078e00ff */
[----:B------:R-:W-:Y:S02]  /*2170*/  SHF.R.U32.HI R16, RZ, 0x2, R16 ;  /* 0x00000002ff107819 */ /* 0x000fe40000011610 */
[----:B------:R-:W-:Y:S02]  /*2180*/  LOP3.LUT R17, R28, 0x3, RZ, 0xc0, !PT ;  /* 0x000000031c117812 */ /* 0x000fe400078ec0ff */
[----:B------:R-:W-:Y:S02]  /*2190*/  LOP3.LUT R16, R16, 0xfff, RZ, 0xc0, !PT ;  /* 0x00000fff10107812 */ /* 0x000fe400078ec0ff */
[----:B------:R-:W-:Y:S02]  /*21a0*/  ISETP.NE.AND P4, PT, R17, R2, PT ;  /* 0x000000021100720c */ /* 0x000fe40003f85270 */
[----:B------:R-:W-:-:S02]  /*21b0*/  LOP3.LUT R26, R26, 0xfff, RZ, 0xc0, !PT ;  /* 0x00000fff1a1a7812 */ /* 0x000fc400078ec0ff */
[-C--:B------:R-:W-:Y:S01]  /*21c0*/  ISETP.NE.AND P2, PT, R16, R5.reuse, PT ;  /* 0x000000051000720c */ /* 0x080fe20003f45270 */
[C---:B------:R-:W-:Y:S01]  /*21d0*/  IMAD.SHL.U32 R16, R25.reuse, 0x20, RZ ;  /* 0x0000002019107824 */ /* 0x040fe200078e00ff */
[----:B------:R-:W-:Y:S01]  /*21e0*/  ISETP.NE.AND P5, PT, R26, R5, PT ;  /* 0x000000051a00720c */ /* 0x000fe20003fa5270 */
[----:B------:R-:W-:-:S03]  /*21f0*/  VIADD R25, R25, 0x4 ;  /* 0x0000000419197836 */ /* 0x000fc60000000000 */
[C---:B------:R-:W-:Y:S02]  /*2200*/  SEL R10, R16.reuse, R10, !P0 ;  /* 0x0000000a100a7207 */ /* 0x040fe40004000000 */
[C---:B------:R-:W-:Y:S02]  /*2210*/  @!P1 SEL R11, R16.reuse, R11, !P2 ;  /* 0x0000000b100b9207 */ /* 0x040fe40005000000 */
[----:B------:R-:W-:Y:S02]  /*2220*/  PLOP3.LUT P0, PT, PT, PT, PT, 0x8, 0x80 ;  /* 0x000000000080781c */ /* 0x000fe40003f0e170 */
[--C-:B--2---:R-:W-:Y:S02]  /*2230*/  SHF.R.U32.HI R17, RZ, 0x2, R18.reuse ;  /* 0x00000002ff117819 */ /* 0x104fe40000011612 */
[----:B------:R-:W-:Y:S02]  /*2240*/  LOP3.LUT P2, RZ, R21, 0x3fff, R18, 0x48, !PT ;  /* 0x00003fff15ff7812 */ /* 0x000fe40007844812 */
[----:B------:R-:W-:Y:S01]  /*2250*/  LOP3.LUT R26, R17, 0xfff, RZ, 0xc0, !PT ;  /* 0x00000fff111a7812 */ /* 0x000fe200078ec0ff */
[----:B------:R-:W-:-:S02]  /*2260*/  VIADD R17, R16, 0x20 ;  /* 0x0000002010117836 */ /* 0x000fc40000000000 */
[----:B------:R-:W-:Y:S01]  /*2270*/  VIADD R16, R16, 0x60 ;  /* 0x0000006010107836 */ /* 0x000fe20000000000 */
[----:B------:R-:W-:Y:S02]  /*2280*/  ISETP.NE.AND P1, PT, R26, R5, PT ;  /* 0x000000051a00720c */ /* 0x000fe40003f25270 */
[C---:B------:R-:W-:Y:S02]  /*2290*/  SEL R10, R17.reuse, R10, !P3 ;  /* 0x0000000a110a7207 */ /* 0x040fe40005800000 */
[----:B------:R-:W-:Y:S02]  /*22a0*/  @!P4 SEL R11, R17, R11, !P5 ;  /* 0x0000000b110bc207 */ /* 0x000fe40006800000 */
[----:B------:R-:W-:Y:S02]  /*22b0*/  LOP3.LUT R17, R18, 0x3, RZ, 0xc0, !PT ;  /* 0x0000000312117812 */ /* 0x000fe400078ec0ff */
[----:B------:R-:W-:Y:S02]  /*22c0*/  SHF.R.U32.HI R26, RZ, 0xe, R18 ;  /* 0x0000000eff1a7819 */ /* 0x000fe40000011612 */
[----:B------:R-:W-:-:S02]  /*22d0*/  ISETP.NE.AND P3, PT, R17, R2, PT ;  /* 0x000000021100720c */ /* 0x000fc40003f65270 */
[----:B------:R-:W-:Y:S02]  /*22e0*/  LOP3.LUT R17, R26, 0x3, RZ, 0xc0, !PT ;  /* 0x000000031a117812 */ /* 0x000fe400078ec0ff */
[----:B------:R-:W-:Y:S02]  /*22f0*/  SHF.R.U32.HI R18, RZ, 0x10, R18 ;  /* 0x00000010ff127819 */ /* 0x000fe40000011612 */
[----:B------:R-:W-:Y:S02]  /*2300*/  ISETP.NE.AND P5, PT, R17, R2, PT ;  /* 0x000000021100720c */ /* 0x000fe40003fa5270 */
[----:B------:R-:W-:Y:S02]  /*2310*/  LOP3.LUT R17, R23, 0xfff, R18, 0x48, !PT ;  /* 0x00000fff17117812 */ /* 0x000fe400078e4812 */
[----:B------:R-:W-:Y:S02]  /*2320*/  LOP3.LUT R26, R21, 0x3, R26, 0x48, !PT ;  /* 0x00000003151a7812 */ /* 0x000fe400078e481a */
[----:B------:R-:W-:-:S02]  /*2330*/  LOP3.LUT R18, R18, 0xfff, RZ, 0xc0, !PT ;  /* 0x00000fff12127812 */ /* 0x000fc400078ec0ff */
[----:B------:R-:W-:Y:S02]  /*2340*/  LOP3.LUT P4, RZ, R26, R17, RZ, 0xfc, !PT ;  /* 0x000000111aff7212 */ /* 0x000fe4000788fcff */
[----:B------:R-:W-:Y:S02]  /*2350*/  ISETP.NE.AND P6, PT, R18, R5, PT ;  /* 0x000000051200720c */ /* 0x000fe40003fc5270 */
[C---:B------:R-:W-:Y:S02]  /*2360*/  SEL R10, R24.reuse, R10, !P2 ;  /* 0x0000000a180a7207 */ /* 0x040fe40005000000 */
[----:B------:R-:W-:Y:S02]  /*2370*/  @!P3 SEL R11, R24, R11, !P1 ;  /* 0x0000000b180bb207 */ /* 0x000fe40004800000 */
[C---:B------:R-:W-:Y:S02]  /*2380*/  SEL R10, R16.reuse, R10, !P4 ;  /* 0x0000000a100a7207 */ /* 0x040fe40006000000 */
[----:B------:R-:W-:-:S07]  /*2390*/  @!P5 SEL R11, R16, R11, !P6 ;  /* 0x0000000b100bd207 */ /* 0x000fce0007000000 */
.L_x_23:
[----:B------:R-:W-:-:S13]  /*23a0*/  ISETP.NE.OR P0, PT, R25, R22, P0 ;  /* 0x000000161900720c */ /* 0x000fda0000705670 */
[----:B------:R-:W-:Y:S05]  /*23b0*/  @!P0 BRA `(.L_x_19) ;  /* 0x0000000000748947 */ /* 0x000fea0003800000 */
.L_x_20:
[----:B------:R-:W-:-:S05]  /*23c0*/  SHF.R.U32.HI R17, RZ, 0x1, R25 ;  /* 0x00000001ff117819 */ /* 0x000fca0000011619 */
[----:B-----5:R-:W-:-:S06]  /*23d0*/  IMAD.WIDE.U32 R16, R17, 0x4, R14 ;  /* 0x0000000411107825 */ /* 0x020fcc00078e000e */
[----:B------:R0:W2:Y:S02]  /*23e0*/  LD.E R16, desc[UR8][R16.64] ;  /* 0x0000000810107980 */ /* 0x0000a4000c101900 */
[C---:B0-----:R-:W-:Y:S02]  /*23f0*/  IMAD.SHL.U32 R17, R25.reuse, 0x20, RZ ;  /* 0x0000002019117824 */ /* 0x041fe400078e00ff */
[----:B------:R-:W-:Y:S01]  /*2400*/  VIADD R25, R25, 0x2 ;  /* 0x0000000219197836 */ /* 0x000fe20000000000 */
[----:B--2---:R-:W-:Y:S02]  /*2410*/  LOP3.LUT R19, R16, 0x3, RZ, 0xc0, !PT ;  /* 0x0000000310137812 */ /* 0x004fe400078ec0ff */
[--C-:B------:R-:W-:Y:S02]  /*2420*/  SHF.R.U32.HI R26, RZ, 0x2, R16.reuse ;  /* 0x00000002ff1a7819 */ /* 0x100fe40000011610 */
[----:B------:R-:W-:Y:S02]  /*2430*/  ISETP.NE.AND P1, PT, R19, R2, PT ;  /* 0x000000021300720c */ /* 0x000fe40003f25270 */
[----:B------:R-:W-:-:S02]  /*2440*/  SHF.R.U32.HI R24, RZ, 0xe, R16 ;  /* 0x0000000eff187819 */ /* 0x000fc40000011610 */
[----:B------:R-:W-:Y:S02]  /*2450*/  LOP3.LUT R26, R26, 0xfff, RZ, 0xc0, !PT ;  /* 0x00000fff1a1a7812 */ /* 0x000fe400078ec0ff */
[--C-:B------:R-:W-:Y:S02]  /*2460*/  LOP3.LUT P0, RZ, R21, 0x3fff, R16.reuse, 0x48, !PT ;  /* 0x00003fff15ff7812 */ /* 0x100fe40007804810 */
[----:B------:R-:W-:Y:S01]  /*2470*/  SHF.R.U32.HI R18, RZ, 0x10, R16 ;  /* 0x00000010ff127819 */ /* 0x000fe20000011610 */
[----:B------:R-:W-:Y:S01]  /*2480*/  IMAD.MOV.U32 R16, RZ, RZ, R11 ;  /* 0x000000ffff107224 */ /* 0x000fe200078e000b */
[----:B------:R-:W-:Y:S02]  /*2490*/  LOP3.LUT R19, R24, 0x3, RZ, 0xc0, !PT ;  /* 0x0000000318137812 */ /* 0x000fe400078ec0ff */
[----:B------:R-:W-:Y:S02]  /*24a0*/  ISETP.NE.AND P2, PT, R26, R5, PT ;  /* 0x000000051a00720c */ /* 0x000fe40003f45270 */
[----:B------:R-:W-:Y:S01]  /*24b0*/  ISETP.NE.AND P3, PT, R19, R2, PT ;  /* 0x000000021300720c */ /* 0x000fe20003f65270 */
[C---:B------:R-:W-:Y:S01]  /*24c0*/  VIADD R19, R17.reuse, 0x20 ;  /* 0x0000002011137836 */ /* 0x040fe20000000000 */
[----:B------:R-:W-:-:S02]  /*24d0*/  @!P1 SEL R16, R17, R16, !P2 ;  /* 0x0000001011109207 */ /* 0x000fc40005000000 */
[----:B------:R-:W-:Y:S02]  /*24e0*/  ISETP.NE.AND P2, PT, R25, R22, PT ;  /* 0x000000161900720c */ /* 0x000fe40003f45270 */
[----:B------:R-:W-:Y:S02]  /*24f0*/  LOP3.LUT R28, R18, 0xfff, RZ, 0xc0, !PT ;  /* 0x00000fff121c7812 */ /* 0x000fe400078ec0ff */
[----:B------:R-:W-:Y:S02]  /*2500*/  LOP3.LUT R24, R21, 0x3, R24, 0x48, !PT ;  /* 0x0000000315187812 */ /* 0x000fe400078e4818 */
[----:B------:R-:W-:Y:S02]  /*2510*/  ISETP.NE.AND P4, PT, R28, R5, PT ;  /* 0x000000051c00720c */ /* 0x000fe40003f85270 */
[----:B------:R-:W-:Y:S02]  /*2520*/  LOP3.LUT R11, R23, 0xfff, R18, 0x48, !PT ;  /* 0x00000fff170b7812 */ /* 0x000fe400078e4812 */
[----:B------:R-:W-:-:S02]  /*2530*/  @!P3 SEL R16, R19, R16, !P4 ;  /* 0x000000101310b207 */ /* 0x000fc40006000000 */
[----:B------:R-:W-:Y:S02]  /*2540*/  LOP3.LUT P1, RZ, R24, R11, RZ, 0xfc, !PT ;  /* 0x0000000b18ff7212 */ /* 0x000fe4000782fcff */
[----:B------:R-:W-:Y:S01]  /*2550*/  SEL R10, R17, R10, !P0 ;  /* 0x0000000a110a7207 */ /* 0x000fe20004000000 */
[----:B------:R-:W-:-:S03]  /*2560*/  IMAD.MOV.U32 R11, RZ, RZ, R16 ;  /* 0x000000ffff0b7224 */ /* 0x000fc600078e0010 */
[----:B------:R-:W-:Y:S01]  /*2570*/  SEL R10, R19, R10, !P1 ;  /* 0x0000000a130a7207 */ /* 0x000fe20004800000 */
[----:B------:R-:W-:Y:S06]  /*2580*/  @P2 BRA `(.L_x_20) ;  /* 0xfffffffc008c2947 */ /* 0x000fec000383ffff */
.L_x_19:
[----:B------:R-:W-:-:S04]  /*2590*/  LOP3.LUT R16, R20, 0x1, RZ, 0xc0, !PT ;  /* 0x0000000114107812 */ /* 0x000fc800078ec0ff */
[----:B------:R-:W-:-:S13]  /*25a0*/  ISETP.NE.U32.AND P0, PT, R16, 0x1, PT ;  /* 0x000000011000780c */ /* 0x000fda0003f05070 */
[----:B------:R-:W-:Y:S05]  /*25b0*/  @P0 BRA `(.L_x_18) ;  /* 0x0000000000440947 */ /* 0x000fea0003800000 */
[----:B------:R-:W-:-:S05]  /*25c0*/  SHF.R.U32.HI R17, RZ, 0x1, R22 ;  /* 0x00000001ff117819 */ /* 0x000fca0000011616 */
[----:B-----5:R-:W-:-:S06]  /*25d0*/  IMAD.WIDE.U32 R14, R17, 0x4, R14 ;  /* 0x00000004110e7825 */ /* 0x020fcc00078e000e */
[----:B------:R-:W2:Y:S01]  /*25e0*/  LD.E R14, desc[UR8][R14.64] ;  /* 0x000000080e0e7980 */ /* 0x000ea2000c101900 */
[----:B------:R-:W-:Y:S01]  /*25f0*/  PLOP3.LUT P1, PT, PT, PT, PT, 0x8, 0x80 ;  /* 0x000000000080781c */ /* 0x000fe20003f2e170 */
[----:B------:R-:W-:Y:S01]  /*2600*/  IMAD.SHL.U32 R22, R22, 0x20, RZ ;  /* 0x0000002016167824 */ /* 0x000fe200078e00ff */
[----:B--2---:R-:W-:Y:S02]  /*2610*/  LOP3.LUT R17, R14, 0x3, RZ, 0xc0, !PT ;  /* 0x000000030e117812 */ /* 0x004fe400078ec0ff */
[----:B------:R-:W-:Y:S02]  /*2620*/  LOP3.LUT R16, R21, R14, RZ, 0x3c, !PT ;  /* 0x0000000e15107212 */ /* 0x000fe400078e3cff */
[----:B------:R-:W-:Y:S02]  /*2630*/  ISETP.NE.AND P3, PT, R17, R2, PT ;  /* 0x000000021100720c */ /* 0x000fe40003f65270 */
[----:B------:R-:W-:-:S11]  /*2640*/  LOP3.LUT P0, RZ, R16, 0x3, RZ, 0xc0, !PT ;  /* 0x0000000310ff7812 */ /* 0x000fd6000780c0ff */
[----:B------:R-:W-:Y:S02]  /*2650*/  @!P3 SHF.R.U32.HI R17, RZ, 0x2, R14 ;  /* 0x00000002ff11b819 */ /* 0x000fe4000001160e */
[----:B------:R-:W-:Y:S02]  /*2660*/  @!P0 SHF.R.U32.HI R16, RZ, 0x2, R16 ;  /* 0x00000002ff108819 */ /* 0x000fe40000011610 */
[----:B------:R-:W-:Y:S02]  /*2670*/  @!P3 LOP3.LUT R18, R17, 0xfff, RZ, 0xc0, !PT ;  /* 0x00000fff1112b812 */ /* 0x000fe400078ec0ff */
[----:B------:R-:W-:Y:S02]  /*2680*/  @!P0 LOP3.LUT P2, RZ, R16, 0xfff, RZ, 0xc0, !PT ;  /* 0x00000fff10ff8812 */ /* 0x000fe4000784c0ff */
[----:B------:R-:W-:Y:S02]  /*2690*/  @!P3 ISETP.NE.AND P4, PT, R18, R5, PT ;  /* 0x000000051200b20c */ /* 0x000fe40003f85270 */
[----:B------:R-:W-:-:S02]  /*26a0*/  @!P0 PLOP3.LUT P1, PT, P2, PT, PT, 0x8, 0x80 ;  /* 0x000000000080881c */ /* 0x000fc4000172e170 */
[C---:B------:R-:W-:Y:S02]  /*26b0*/  @!P3 SEL R11, R22.reuse, R11, !P4 ;  /* 0x0000000b160bb207 */ /* 0x040fe40006000000 */
[----:B------:R-:W-:-:S09]  /*26c0*/  SEL R10, R22, R10, P1 ;  /* 0x0000000a160a7207 */ /* 0x000fd20000800000 */
.L_x_18:
[----:B------:R-:W-:Y:S01]  /*26d0*/  ISETP.NE.AND P0, PT, R10, -0x1, PT ;  /* 0xffffffff0a00780c */ /* 0x000fe20003f05270 */
[----:B------:R-:W-:Y:S01]  /*26e0*/  BSSY.RECONVERGENT B2, `(.L_x_24) ;  /* 0x000002b000027945 */ /* 0x000fe20003800200 */
[----:B------:R-:W-:-:S11]  /*26f0*/  ISETP.NE.AND P1, PT, R11, -0x1, PT ;  /* 0xffffffff0b00780c */ /* 0x000fd60003f25270 */
[----:B------:R-:W-:Y:S05]  /*2700*/  @P0 BRA `(.L_x_25) ;  /* 0x0000000000a00947 */ /* 0x000fea0003800000 */
[----:B------:R-:W0:Y:S02]  /*2710*/  LDC.64 R22, c[0x4][0x8] ;  /* 0x01000200ff167b82 */ /* 0x000e240000000a00 */
[----:B0-----:R-:W2:Y:S01]  /*2720*/  LDG.E.64 R16, desc[UR8][R22.64] ;  /* 0x0000000816107981 */ /* 0x001ea2000c1e1b00 */
[----:B------:R-:W-:Y:S02]  /*2730*/  LOP3.LUT R10, R20, 0x1, RZ, 0xc0, !PT ;  /* 0x00000001140a7812 */ /* 0x000fe400078ec0ff */
[----:B------:R-:W-:Y:S02]  /*2740*/  SHF.R.U32.HI R25, RZ, 0x1, R20 ;  /* 0x00000001ff197819 */ /* 0x000fe40000011614 */
[----:B------:R-:W-:Y:S02]  /*2750*/  ISETP.NE.U32.AND P0, PT, R10, 0x1, PT ;  /* 0x000000010a00780c */ /* 0x000fe40003f05070 */
[----:B------:R-:W0:Y:S11]  /*2760*/  LDS R10, [R9] ;  /* 0x00000000090a7984 */ /* 0x000e360000000800 */
[----:B--2---:R-:W-:-:S04]  /*2770*/  @P0 IMAD.WIDE.U32 R18, R25, 0x4, R16 ;  /* 0x0000000419120825 */ /* 0x004fc800078e0010 */
[C-C-:B-----5:R-:W-:Y:S02]  /*2780*/  @!P0 IMAD.WIDE.U32 R14, R25.reuse, 0x4, R16.reuse ;  /* 0x00000004190e8825 */ /* 0x160fe400078e0010 */
[----:B------:R-:W2:Y:S04]  /*2790*/  @P0 LD.E R18, desc[UR8][R18.64] ;  /* 0x0000000812120980 */ /* 0x000ea8000c101900 */
[----:B------:R-:W3:Y:S01]  /*27a0*/  @!P0 LD.E R15, desc[UR8][R14.64] ;  /* 0x000000080e0f8980 */ /* 0x000ee2000c101900 */
[C---:B0-----:R-:W-:Y:S01]  /*27b0*/  @P0 LOP3.LUT R21, R10.reuse, 0x3, RZ, 0xc0, !PT ;  /* 0x000000030a150812 */ /* 0x041fe200078ec0ff */
[----:B------:R-:W-:Y:S02]  /*27c0*/  @!P0 IMAD.SHL.U32 R10, R10, 0x4000, RZ ;  /* 0x000040000a0a8824 */ /* 0x000fe400078e00ff */
[----:B------:R-:W-:-:S03]  /*27d0*/  IMAD.WIDE.U32 R24, R25, 0x4, R16 ;  /* 0x0000000419187825 */ /* 0x000fc600078e0010 */
[----:B------:R-:W-:Y:S02]  /*27e0*/  @!P0 LOP3.LUT R10, R10, 0xc000, RZ, 0xc0, !PT ;  /* 0x0000c0000a0a8812 */ /* 0x000fe400078ec0ff */
[----:B--2---:R-:W-:Y:S02]  /*27f0*/  @P0 LOP3.LUT R27, R21, 0xfffffffc, R18, 0xf8, !PT ;  /* 0xfffffffc151b0812 */ /* 0x004fe400078ef812 */
[----:B---3--:R-:W-:-:S05]  /*2800*/  @!P0 LOP3.LUT R27, R10, 0xffff3fff, R15, 0xf8, !PT ;  /* 0xffff3fff0a1b8812 */ /* 0x008fca00078ef80f */
[----:B------:R-:W-:Y:S04]  /*2810*/  ST.E desc[UR8][R24.64], R27 ;  /* 0x0000001b18007985 */ /* 0x000fe8000c101908 */
[----:B------:R-:W2:Y:S02]  /*2820*/  LDG.E R10, desc[UR8][R12.64] ;  /* 0x000000080c0a7981 */ /* 0x000ea4000c1e1900 */
[----:B--2---:R-:W-:-:S04]  /*2830*/  LOP3.LUT R14, R10, 0x1, RZ, 0xc0, !PT ;  /* 0x000000010a0e7812 */ /* 0x004fc800078ec0ff */
[----:B------:R-:W-:-:S13]  /*2840*/  ISETP.NE.U32.AND P0, PT, R14, 0x1, PT ;  /* 0x000000010e00780c */ /* 0x000fda0003f05070 */
[----:B------:R-:W2:Y:S01]  /*2850*/  @P0 LDG.E.64 R14, desc[UR8][R22.64] ;  /* 0x00000008160e0981 */ /* 0x000ea2000c1e1b00 */
[----:B------:R-:W-:-:S03]  /*2860*/  SHF.R.U32.HI R21, RZ, 0x1, R10 ;  /* 0x00000001ff157819 */ /* 0x000fc6000001160a */
[----:B------:R-:W0:Y:S04]  /*2870*/  @!P0 LDS R24, [R9] ;  /* 0x0000000009188984 */ /* 0x000e280000000800 */
[----:B------:R-:W1:Y:S01]  /*2880*/  @P0 LDS R10, [R9] ;  /* 0x00000000090a0984 */ /* 0x000e620000000800 */
[----:B--2---:R-:W-:-:S03]  /*2890*/  @P0 IMAD.WIDE.U32 R18, R21, 0x4, R14 ;  /* 0x0000000415120825 */ /* 0x004fc600078e000e */
[----:B------:R-:W2:Y:S04]  /*28a0*/  @!P0 LDG.E.64 R14, desc[UR8][R22.64] ;  /* 0x00000008160e8981 */ /* 0x000ea8000c1e1b00 */
[----:B------:R-:W3:Y:S01]  /*28b0*/  @P0 LD.E R18, desc[UR8][R18.64] ;  /* 0x0000000812120980 */ /* 0x000ee2000c101900 */
[----:B--2---:R-:W-:-:S06]  /*28c0*/  @!P0 IMAD.WIDE.U32 R16, R21, 0x4, R14 ;  /* 0x0000000415108825 */ /* 0x004fcc00078e000e */
[----:B------:R-:W2:Y:S01]  /*28d0*/  @!P0 LD.E R17, desc[UR8][R16.64] ;  /* 0x0000000810118980 */ /* 0x000ea2000c101900 */
[----:B0-----:R-:W-:Y:S01]  /*28e0*/  @!P0 IMAD.SHL.U32 R24, R24, 0x4000, RZ ;  /* 0x0000400018188824 */ /* 0x001fe200078e00ff */
[----:B-1----:R-:W-:-:S04]  /*28f0*/  @P0 LOP3.LUT R25, R10, 0x3ffc, RZ, 0xc0, !PT ;  /* 0x00003ffc0a190812 */ /* 0x002fc800078ec0ff */
[----:B------:R-:W-:Y:S01]  /*2900*/  @!P0 LOP3.LUT R24, R24, 0xfff0000, RZ, 0xc0, !PT ;  /* 0x0fff000018188812 */ /* 0x000fe200078ec0ff */
[----:B------:R-:W-:Y:S01]  /*2910*/  IMAD.WIDE.U32 R14, R21, 0x4, R14 ;  /* 0x00000004150e7825 */ /* 0x000fe200078e000e */
[----:B---3--:R-:W-:Y:S02]  /*2920*/  @P0 LOP3.LUT R25, R25, 0xffffc003, R18, 0xf8, !PT ;  /* 0xffffc00319190812 */ /* 0x008fe400078ef812 */
[----:B--2---:R-:W-:-:S05]  /*2930*/  @!P0 LOP3.LUT R25, R24, 0xf000ffff, R17, 0xf8, !PT ;  /* 0xf000ffff18198812 */ /* 0x004fca00078ef811 */
[----:B------:R0:W-:Y:S04]  /*2940*/  ST.E desc[UR8][R14.64], R25 ;  /* 0x000000190e007985 */ /* 0x0001e8000c101908 */
[----:B------:R-:W2:Y:S02]  /*2950*/  LDG.E R10, desc[UR8][R12.64] ;  /* 0x000000080c0a7981 */ /* 0x000ea4000c1e1900 */
[----:B--2---:R-:W-:-:S05]  /*2960*/  VIADD R17, R10, 0x1 ;  /* 0x000000010a117836 */ /* 0x004fca0000000000 */
[----:B------:R0:W-:Y:S01]  /*2970*/  STG.E desc[UR8][R12.64], R17 ;  /* 0x000000110c007986 */ /* 0x0001e2000c101908 */
[----:B------:R-:W-:-:S07]  /*2980*/  IMAD.SHL.U32 R10, R20, 0x20, RZ ;  /* 0x00000020140a7824 */ /* 0x000fce00078e00ff */
.L_x_25:
[----:B------:R-:W-:Y:S05]  /*2990*/  BSYNC.RECONVERGENT B2 ;  /* 0x0000000000027941 */ /* 0x000fea0003800200 */
.L_x_24:
[----:B------:R-:W-:Y:S04]  /*29a0*/  BSSY.RECONVERGENT B2, `(.L_x_26) ;  /* 0x00001ff000027945 */ /* 0x000fe80003800200 */
[----:B------:R-:W-:Y:S05]  /*29b0*/  @P1 BRA `(.L_x_27) ;  /* 0x0000000c00041947 */ /* 0x000fea0003800000 */
[----:B------:R-:W1:Y:S01]  /*29c0*/  S2UR UR6, SR_CgaCtaId ;  /* 0x00000000000679c3 */ /* 0x000e620000008800 */
[----:B------:R-:W-:Y:S01]  /*29d0*/  UMOV UR5, 0x400 ;  /* 0x0000040000057882 */ /* 0x000fe20000000000 */
[C---:B0-----:R-:W-:Y:S02]  /*29e0*/  VIADD R12, R10.reuse, 0x2 ;  /* 0x000000020a0c7836 */ /* 0x041fe40000000000 */
[C---:B-----5:R-:W-:Y:S02]  /*29f0*/  VIADD R14, R10.reuse, 0x3 ;  /* 0x000000030a0e7836 */ /* 0x060fe40000000000 */
[C---:B------:R-:W-:Y:S02]  /*2a00*/  VIADD R20, R10.reuse, 0x4 ;  /* 0x000000040a147836 */ /* 0x040fe40000000000 */
[C---:B------:R-:W-:Y:S01]  /*2a10*/  VIADD R18, R10.reuse, 0x5 ;  /* 0x000000050a127836 */ /* 0x040fe20000000000 */
[----:B-1----:R-:W-:Y:S01]  /*2a20*/  ULEA UR5, UR6, UR5, 0x18 ;  /* 0x0000000506057291 */ /* 0x002fe2000f8ec0ff */
[----:B------:R-:W0:Y:S08]  /*2a30*/  LDCU.64 UR6, c[0x4][0x20] ;  /* 0x01000400ff0677ac */ /* 0x000e300008000a00 */
[----:B------:R-:W1:Y:S04]  /*2a40*/  LDS.U8 R19, [R8+UR5] ;  /* 0x0000000508137984 */ /* 0x000e680008000000 */
[----:B------:R-:W2:Y:S04]  /*2a50*/  LDS.U8 R23, [R8+UR5+0x1] ;  /* 0x0000010508177984 */ /* 0x000ea80008000000 */
[----:B------:R-:W3:Y:S01]  /*2a60*/  LDS.U8 R24, [R8+UR5+0x2] ;  /* 0x0000020508187984 */ /* 0x000ee20008000000 */
[----:B0-----:R-:W-:-:S03]  /*2a70*/  IADD3 R16, P0, PT, R10, UR6, RZ ;  /* 0x000000060a107c10 */ /* 0x001fc6000ff1e0ff */
[----:B------:R-:W0:Y:S01]  /*2a80*/  LDS.U8 R25, [R8+UR5+0x3] ;  /* 0x0000030508197984 */ /* 0x000e220008000000 */
[----:B------:R-:W-:-:S03]  /*2a90*/  IADD3 R12, P1, PT, R12, UR6, RZ ;  /* 0x000000060c0c7c10 */ /* 0x000fc6000ff3e0ff */
[----:B------:R-:W4:Y:S01]  /*2aa0*/  LDS.U8 R28, [R8+UR5+0x4] ;  /* 0x00000405081c7984 */ /* 0x000f220008000000 */
[----:B------:R-:W-:Y:S01]  /*2ab0*/  IMAD.X R17, RZ, RZ, UR7, P0 ;  /* 0x00000007ff117e24 */ /* 0x000fe200080e06ff */
[----:B------:R-:W-:Y:S01]  /*2ac0*/  IADD3 R14, P0, PT, R14, UR6, RZ ;  /* 0x000000060e0e7c10 */ /* 0x000fe2000ff1e0ff */
[----:B------:R-:W-:Y:S01]  /*2ad0*/  IMAD.X R13, RZ, RZ, UR7, P1 ;  /* 0x00000007ff0d7e24 */ /* 0x000fe200088e06ff */
[----:B------:R-:W4:Y:S01]  /*2ae0*/  LDS.U8 R11, [R8+UR5+0x5] ;  /* 0x00000505080b7984 */ /* 0x000f220008000000 */
[----:B------:R-:W-:Y:S02]  /*2af0*/  IADD3 R18, P1, PT, R18, UR6, RZ ;  /* 0x0000000612127c10 */ /* 0x000fe4000ff3e0ff */
[----:B------:R-:W-:Y:S01]  /*2b00*/  IMAD.X R15, RZ, RZ, UR7, P0 ;  /* 0x00000007ff0f7e24 */ /* 0x000fe200080e06ff */
[----:B------:R-:W4:Y:S01]  /*2b10*/  LDS.U8 R29, [R8+UR5+0x6] ;  /* 0x00000605081d7984 */ /* 0x000f220008000000 */
[----:B------:R-:W-:-:S03]  /*2b20*/  IADD3 R20, P0, PT, R20, UR6, RZ ;  /* 0x0000000614147c10 */ /* 0x000fc6000ff1e0ff */
[----:B------:R-:W4:Y:S02]  /*2b30*/  LDS.U8 R22, [R8+UR5+0x7] ;  /* 0x0000070508167984 */ /* 0x000f240008000000 */
[----:B------:R-:W-:Y:S02]  /*2b40*/  IMAD.X R21, RZ, RZ, UR7, P0 ;  /* 0x00000007ff157e24 */ /* 0x000fe400080e06ff */
[----:B------:R-:W4:Y:S04]  /*2b50*/  LDS.U8 R27, [R8+UR5+0x8] ;  /* 0x00000805081b7984 */ /* 0x000f280008000000 */
[----:B------:R-:W-:Y:S04]  /*2b60*/  LDS.U8 R26, [R8+UR5+0xa] ;  /* 0x00000a05081a7984 */ /* 0x000fe80008000000 */
[----:B-1----:R1:W-:Y:S04]  /*2b70*/  STG.E.U8 desc[UR8][R16.64], R19 ;  /* 0x0000001310007986 */ /* 0x0023e8000c101108 */
[----:B--2---:R2:W-:Y:S04]  /*2b80*/  STG.E.U8 desc[UR8][R16.64+0x1], R23 ;  /* 0x0000011710007986 */ /* 0x0045e8000c101108 */
[----:B---3--:R3:W-:Y:S04]  /*2b90*/  STG.E.U8 desc[UR8][R12.64], R24 ;  /* 0x000000180c007986 */ /* 0x0087e8000c101108 */
[----:B0-----:R0:W-:Y:S01]  /*2ba0*/  STG.E.U8 desc[UR8][R14.64], R25 ;  /* 0x000000190e007986 */ /* 0x0011e2000c101108 */
[----:B-1----:R-:W-:-:S03]  /*2bb0*/  IMAD.X R19, RZ, RZ, UR7, P1 ;  /* 0x00000007ff137e24 */ /* 0x002fc600088e06ff */
[----:B------:R-:W1:Y:S01]  /*2bc0*/  LDS.U8 R25, [R8+UR5+0x9] ;  /* 0x0000090508197984 */ /* 0x000e620008000000 */
[----:B--2---:R-:W-:-:S03]  /*2bd0*/  VIADD R16, R10, 0x7 ;  /* 0x000000070a107836 */ /* 0x004fc60000000000 */
[----:B------:R-:W2:Y:S01]  /*2be0*/  LDS.U8 R23, [R8+UR5+0xb] ;  /* 0x00000b0508177984 */ /* 0x000ea20008000000 */
[----:B---3--:R-:W-:Y:S01]  /*2bf0*/  VIADD R12, R10, 0x6 ;  /* 0x000000060a0c7836 */ /* 0x008fe20000000000 */
[----:B------:R-:W-:Y:S02]  /*2c00*/  IADD3 R16, P1, PT, R16, UR6, RZ ;  /* 0x0000000610107c10 */ /* 0x000fe4000ff3e0ff */
[----:B----4-:R3:W-:Y:S01]  /*2c10*/  STG.E.U8 desc[UR8][R20.64], R28 ;  /* 0x0000001c14007986 */ /* 0x0107e2000c101108 */
[----:B0-----:R-:W-:Y:S01]  /*2c20*/  VIADD R14, R10, 0x8 ;  /* 0x000000080a0e7836 */ /* 0x001fe20000000000 */
[----:B------:R-:W-:Y:S01]  /*2c30*/  IADD3 R12, P0, PT, R12, UR6, RZ ;  /* 0x000000060c0c7c10 */ /* 0x000fe2000ff1e0ff */
[----:B------:R-:W-:Y:S01]  /*2c40*/  VIADD R15, R10, 0x9 ;  /* 0x000000090a0f7836 */ /* 0x000fe20000000000 */
[----:B------:R0:W-:Y:S01]  /*2c50*/  STG.E.U8 desc[UR8][R18.64], R11 ;  /* 0x0000000b12007986 */ /* 0x0001e2000c101108 */
[----:B------:R-:W-:Y:S02]  /*2c60*/  IMAD.X R17, RZ, RZ, UR7, P1 ;  /* 0x00000007ff117e24 */ /* 0x000fe400088e06ff */
[----:B------:R-:W-:Y:S01]  /*2c70*/  IMAD.X R13, RZ, RZ, UR7, P0 ;  /* 0x00000007ff0d7e24 */ /* 0x000fe200080e06ff */
[----:B------:R-:W4:Y:S01]  /*2c80*/  LDS.U8 R24, [R8+UR5+0xc] ;  /* 0x00000c0508187984 */ /* 0x000f220008000000 */
[----:B------:R-:W-:-:S03]  /*2c90*/  IADD3 R14, P0, PT, R14, UR6, RZ ;  /* 0x000000060e0e7c10 */ /* 0x000fc6000ff1e0ff */
[----:B------:R-:W4:Y:S01]  /*2ca0*/  LDS.U8 R11, [R8+UR5+0xd] ;  /* 0x00000d05080b7984 */ /* 0x000f220008000000 */
[----:B---3--:R-:W-:Y:S01]  /*2cb0*/  IADD3 R28, P1, PT, R15, UR6, RZ ;  /* 0x000000060f1c7c10 */ /* 0x008fe2000ff3e0ff */
[C---:B------:R-:W-:Y:S02]  /*2cc0*/  VIADD R21, R10.reuse, 0xa ;  /* 0x0000000a0a157836 */ /* 0x040fe40000000000 */
[----:B------:R-:W3:Y:S01]  /*2cd0*/  LDS.U8 R20, [R8+UR5+0xe] ;  /* 0x00000e0508147984 */ /* 0x000ee20008000000 */
[----:B------:R-:W-:Y:S02]  /*2ce0*/  IMAD.X R15, RZ, RZ, UR7, P0 ;  /* 0x00000007ff0f7e24 */ /* 0x000fe400080e06ff */
[----:B0-----:R-:W-:Y:S01]  /*2cf0*/  VIADD R18, R10, 0xb ;  /* 0x0000000b0a127836 */ /* 0x001fe20000000000 */
[----:B------:R0:W-:Y:S04]  /*2d00*/  STG.E.U8 desc[UR8][R12.64], R29 ;  /* 0x0000001d0c007986 */ /* 0x0001e8000c101108 */
[----:B------:R1:W-:Y:S04]  /*2d10*/  STG.E.U8 desc[UR8][R16.64], R22 ;  /* 0x0000001610007986 */ /* 0x0003e8000c101108 */
[----:B------:R2:W-:Y:S01]  /*2d20*/  STG.E.U8 desc[UR8][R14.64], R27 ;  /* 0x0000001b0e007986 */ /* 0x0005e2000c101108 */
[----:B0-----:R-:W-:Y:S01]  /*2d30*/  IMAD.X R29, RZ, RZ, UR7, P1 ;  /* 0x00000007ff1d7e24 */ /* 0x001fe200088e06ff */
[----:B------:R-:W-:-:S02]  /*2d40*/  IADD3 R12, P0, PT, R21, UR6, RZ ;  /* 0x00000006150c7c10 */ /* 0x000fc4000ff1e0ff */
[----:B------:R-:W-:Y:S01]  /*2d50*/  LDS.U8 R22, [R8+UR5+0x10] ;  /* 0x0000100508167984 */ /* 0x000fe20008000000 */
[----:B------:R-:W-:Y:S01]  /*2d60*/  IADD3 R18, P1, PT, R18, UR6, RZ ;  /* 0x0000000612127c10 */ /* 0x000fe2000ff3e0ff */
[C---:B-1----:R-:W-:Y:S02]  /*2d70*/  VIADD R16, R10.reuse, 0xc ;  /* 0x0000000c0a107836 */ /* 0x042fe40000000000 */
[----:B------:R-:W0:Y:S01]  /*2d80*/  LDS.U8 R21, [R8+UR5+0xf] ;  /* 0x00000f0508157984 */ /* 0x000e220008000000 */
[----:B------:R-:W-:Y:S02]  /*2d90*/  IMAD.X R13, RZ, RZ, UR7, P0 ;  /* 0x00000007ff0d7e24 */ /* 0x000fe400080e06ff */
[----:B------:R-:W-:Y:S01]  /*2da0*/  IMAD.X R19, RZ, RZ, UR7, P1 ;  /* 0x00000007ff137e24 */ /* 0x000fe200088e06ff */
[----:B------:R-:W-:Y:S01]  /*2db0*/  STG.E.U8 desc[UR8][R28.64], R25 ;  /* 0x000000191c007986 */ /* 0x000fe2000c101108 */
[----:B------:R-:W-:Y:S01]  /*2dc0*/  VIADD R17, R10, 0xd ;  /* 0x0000000d0a117836 */ /* 0x000fe20000000000 */
[----:B--2---:R-:W-:-:S02]  /*2dd0*/  IADD3 R14, P0, PT, R16, UR6, RZ ;  /* 0x00000006100e7c10 */ /* 0x004fc4000ff1e0ff */
[----:B------:R-:W1:Y:S02]  /*2de0*/  LDS.U8 R27, [R8+UR5+0x11] ;  /* 0x00001105081b7984 */ /* 0x000e640008000000 */
[----:B------:R-:W-:Y:S01]  /*2df0*/  IADD3 R16, P1, PT, R17, UR6, RZ ;  /* 0x0000000611107c10 */ /* 0x000fe2000ff3e0ff */
[----:B------:R-:W-:Y:S01]  /*2e00*/  IMAD.X R15, RZ, RZ, UR7, P0 ;  /* 0x00000007ff0f7e24 */ /* 0x000fe200080e06ff */
[----:B------:R-:W2:Y:S03]  /*2e10*/  LDS.U8 R25, [R8+UR5+0x12] ;  /* 0x0000120508197984 */ /* 0x000ea60008000000 */
[----:B------:R-:W-:Y:S01]  /*2e20*/  IMAD.X R17, RZ, RZ, UR7, P1 ;  /* 0x00000007ff117e24 */ /* 0x000fe200088e06ff */
[----:B------:R-:W2:Y:S04]  /*2e30*/  LDS.U8 R29, [R8+UR5+0x13] ;  /* 0x00001305081d7984 */ /* 0x000ea80008000000 */
[----:B------:R4:W-:Y:S04]  /*2e40*/  STG.E.U8 desc[UR8][R12.64], R26 ;  /* 0x0000001a0c007986 */ /* 0x0009e8000c101108 */
[----:B------:R3:W-:Y:S04]  /*2e50*/  STG.E.U8 desc[UR8][R18.64], R23 ;  /* 0x0000001712007986 */ /* 0x0007e8000c101108 */
[----:B------:R-:W2:Y:S01]  /*2e60*/  LDS.U8 R23, [R8+UR5+0x14] ;  /* 0x0000140508177984 */ /* 0x000ea20008000000 */
[----:B----4-:R-:W-:-:S03]  /*2e70*/  VIADD R12, R10, 0xe ;  /* 0x0000000e0a0c7836 */ /* 0x010fc60000000000 */
[----:B------:R4:W-:Y:S01]  /*2e80*/  STG.E.U8 desc[UR8][R14.64], R24 ;  /* 0x000000180e007986 */ /* 0x0009e2000c101108 */
[C---:B------:R-:W-:Y:S02]  /*2e90*/  VIADD R13, R10.reuse, 0xf ;  /* 0x0000000f0a0d7836 */ /* 0x040fe40000000000 */
[----:B------:R-:W-:Y:S01]  /*2ea0*/  VIADD R26, R10, 0x10 ;  /* 0x000000100a1a7836 */ /* 0x000fe20000000000 */
[----:B------:R-:W-:Y:S01]  /*2eb0*/  IADD3 R12, P0, PT, R12, UR6, RZ ;  /* 0x000000060c0c7c10 */ /* 0x000fe2000ff1e0ff */
[----:B------:R0:W-:Y:S01]  /*2ec0*/  STG.E.U8 desc[UR8][R16.64], R11 ;  /* 0x0000000b10007986 */ /* 0x0001e2000c101108 */
[----:B---3--:R-:W-:-:S03]  /*2ed0*/  IADD3 R18, P1, PT, R13, UR6, RZ ;  /* 0x000000060d127c10 */ /* 0x008fc6000ff3e0ff */
[----:B------:R-:W-:Y:S01]  /*2ee0*/  IMAD.X R13, RZ, RZ, UR7, P0 ;  /* 0x00000007ff0d7e24 */ /* 0x000fe200080e06ff */
[----:B------:R-:W-:Y:S01]  /*2ef0*/  LDS.U8 R28, [R8+UR5+0x16] ;  /* 0x00001605081c7984 */ /* 0x000fe20008000000 */
[----:B------:R-:W-:Y:S01]  /*2f00*/  IMAD.X R19, RZ, RZ, UR7, P1 ;  /* 0x00000007ff137e24 */ /* 0x000fe200088e06ff */
[----:B----4-:R-:W-:Y:S01]  /*2f10*/  IADD3 R14, P0, PT, R26, UR6, RZ ;  /* 0x000000061a0e7c10 */ /* 0x010fe2000ff1e0ff */
[C---:B------:R-:W-:Y:S01]  /*2f20*/  VIADD R24, R10.reuse, 0x13 ;  /* 0x000000130a187836 */ /* 0x040fe20000000000 */
[----:B------:R3:W-:Y:S01]  /*2f30*/  STG.E.U8 desc[UR8][R12.64], R20 ;  /* 0x000000140c007986 */ /* 0x0007e2000c101108 */
[----:B0-----:R-:W-:-:S03]  /*2f40*/  VIADD R16, R10, 0x11 ;  /* 0x000000110a107836 */ /* 0x001fc60000000000 */
[----:B------:R-:W0:Y:S01]  /*2f50*/  LDS.U8 R26, [R8+UR5+0x15] ;  /* 0x00001505081a7984 */ /* 0x000e220008000000 */
[----:B------:R-:W-:Y:S01]  /*2f60*/  IMAD.X R15, RZ, RZ, UR7, P0 ;  /* 0x00000007ff0f7e24 */ /* 0x000fe200080e06ff */
[----:B------:R-:W-:Y:S02]  /*2f70*/  IADD3 R16, P1, PT, R16, UR6, RZ ;  /* 0x0000000610107c10 */ /* 0x000fe4000ff3e0ff */
[----:B------:R-:W4:Y:S01]  /*2f80*/  LDS.U8 R11, [R8+UR5+0x17] ;  /* 0x00001705080b7984 */ /* 0x000f220008000000 */
[----:B---3--:R-:W-:Y:S01]  /*2f90*/  VIADD R12, R10, 0x12 ;  /* 0x000000120a0c7836 */ /* 0x008fe20000000000 */
[----:B------:R-:W-:Y:S01]  /*2fa0*/  IADD3 R20, P2, PT, R24, UR6, RZ ;  /* 0x0000000618147c10 */ /* 0x000fe2000ff5e0ff */
[----:B------:R-:W-:Y:S01]  /*2fb0*/  IMAD.X R17, RZ, RZ, UR7, P1 ;  /* 0x00000007ff117e24 */ /* 0x000fe200088e06ff */
[----:B------:R3:W-:Y:S01]  /*2fc0*/  STG.E.U8 desc[UR8][R18.64], R21 ;  /* 0x0000001512007986 */ /* 0x0007e2000c101108 */
[----:B------:R-:W-:Y:S01]  /*2fd0*/  VIADD R24, R10, 0x14 ;  /* 0x000000140a187836 */ /* 0x000fe20000000000 */
[----:B------:R-:W-:-:S02]  /*2fe0*/  IADD3 R12, P0, PT, R12, UR6, RZ ;  /* 0x000000060c0c7c10 */ /* 0x000fc4000ff1e0ff */
[----:B------:R-:W4:Y:S03]  /*2ff0*/  LDS.U8 R18, [R8+UR5+0x18] ;  /* 0x0000180508127984 */ /* 0x000f260008000000 */
[----:B------:R-:W-:Y:S01]  /*3000*/  IMAD.X R13, RZ, RZ, UR7, P0 ;  /* 0x00000007ff0d7e24 */ /* 0x000fe200080e06ff */
[----:B------:R2:W-:Y:S04]  /*3010*/  STG.E.U8 desc[UR8][R14.64], R22 ;  /* 0x000000160e007986 */ /* 0x0005e8000c101108 */
[----:B-1----:R1:W-:Y:S01]  /*3020*/  STG.E.U8 desc[UR8][R16.64], R27 ;  /* 0x0000001b10007986 */ /* 0x0023e2000c101108 */
[----:B---3--:R-:W-:-:S03]  /*3030*/  IMAD.X R21, RZ, RZ, UR7, P2 ;  /* 0x00000007ff157e24 */ /* 0x008fc600090e06ff */
[----:B--2---:R2:W-:Y:S01]  /*3040*/  STG.E.U8 desc[UR8][R12.64], R25 ;  /* 0x000000190c007986 */ /* 0x0045e2000c101108 */
[----:B------:R-:W-:-:S03]  /*3050*/  IADD3 R14, P0, PT, R24, UR6, RZ ;  /* 0x00000006180e7c10 */ /* 0x000fc6000ff1e0ff */
[----:B------:R-:W3:Y:S01]  /*3060*/  LDS.U8 R19, [R8+UR5+0x19] ;  /* 0x0000190508137984 */ /* 0x000ee20008000000 */
[----:B-1----:R-:W-:-:S03]  /*3070*/  VIADD R16, R10, 0x15 ;  /* 0x000000150a107836 */ /* 0x002fc60000000000 */
[----:B------:R1:W-:Y:S01]  /*3080*/  STG.E.U8 desc[UR8][R20.64], R29 ;  /* 0x0000001d14007986 */ /* 0x0003e2000c101108 */
[----:B------:R-:W-:Y:S02]  /*3090*/  IMAD.X R15, RZ, RZ, UR7, P0 ;  /* 0x00000007ff0f7e24 */ /* 0x000fe400080e06ff */
[C---:B--2---:R-:W-:Y:S01]  /*30a0*/  VIADD R25, R10.reuse, 0x16 ;  /* 0x000000160a197836 */ /* 0x044fe20000000000 */
[----:B------:R-:W2:Y:S01]  /*30b0*/  LDS.U8 R22, [R8+UR5+0x1a] ;  /* 0x00001a0508167984 */ /* 0x000ea20008000000 */
[----:B------:R-:W-:Y:S01]  /*30c0*/  VIADD R12, R10, 0x17 ;  /* 0x000000170a0c7836 */ /* 0x000fe20000000000 */
[----:B------:R-:W-:Y:S02]  /*30d0*/  IADD3 R16, P1, PT, R16, UR6, RZ ;  /* 0x0000000610107c10 */ /* 0x000fe4000ff3e0ff */
[----:B------:R-:W-:Y:S01]  /*30e0*/  IADD3 R24, P0, PT, R25, UR6, RZ ;  /* 0x0000000619187c10 */ /* 0x000fe2000ff1e0ff */
[----:B------:R-:W2:Y:S01]  /*30f0*/  LDS.U8 R21, [R8+UR5+0x1b] ;  /* 0x00001b0508157984 */ /* 0x000ea20008000000 */
[----:B------:R-:W-:Y:S01]  /*3100*/  IADD3 R12, P2, PT, R12, UR6, RZ ;  /* 0x000000060c0c7c10 */ /* 0x000fe2000ff5e0ff */
[----:B------:R-:W-:-:S02]  /*3110*/  IMAD.X R17, RZ, RZ, UR7, P1 ;  /* 0x00000007ff117e24 */ /* 0x000fc400088e06ff */
[----:B-1----:R-:W-:Y:S01]  /*3120*/  VIADD R20, R10, 0x18 ;  /* 0x000000180a147836 */ /* 0x002fe20000000000 */
[----:B------:R-:W1:Y:S01]  /*3130*/  LDS.U8 R29, [R8+UR5+0x1c] ;  /* 0x00001c05081d7984 */ /* 0x000e620008000000 */
[----:B------:R-:W-:Y:S02]  /*3140*/  IMAD.X R25, RZ, RZ, UR7, P0 ;  /* 0x00000007ff197e24 */ /* 0x000fe400080e06ff */
[----:B------:R-:W-:Y:S01]  /*3150*/  IMAD.X R13, RZ, RZ, UR7, P2 ;  /* 0x00000007ff0d7e24 */ /* 0x000fe200090e06ff */
[----:B------:R0:W-:Y:S04]  /*3160*/  STG.E.U8 desc[UR8][R14.64], R23 ;  /* 0x000000170e007986 */ /* 0x0001e8000c101108 */
[----:B------:R-:W1:Y:S04]  /*3170*/  LDS.U8 R27, [R8+UR5+0x1d] ;  /* 0x00001d05081b7984 */ /* 0x000e680008000000 */
[----:B------:R-:W1:Y:S01]  /*3180*/  LDS.U8 R23, [R8+UR5+0x1e] ;  /* 0x00001e0508177984 */ /* 0x000e620008000000 */
[----:B0-----:R-:W-:-:S03]  /*3190*/  IADD3 R14, P0, PT, R20, UR6, RZ ;  /* 0x00000006140e7c10 */ /* 0x001fc6000ff1e0ff */
[----:B------:R0:W-:Y:S01]  /*31a0*/  STG.E.U8 desc[UR8][R16.64], R26 ;  /* 0x0000001a10007986 */ /* 0x0001e2000c101108 */
[----:B------:R-:W-:-:S03]  /*31b0*/  VIADD R15, R10, 0x1a ;  /* 0x0000001a0a0f7836 */ /* 0x000fc60000000000 */
[----:B------:R-:W1:Y:S04]  /*31c0*/  LDS.U8 R20, [R8+UR5+0x1f] ;  /* 0x00001f0508147984 */ /* 0x000e680008000000 */
[----:B------:R3:W-:Y:S01]  /*31d0*/  STG.E.U8 desc[UR8][R24.64], R28 ;  /* 0x0000001c18007986 */ /* 0x0007e2000c101108 */
[----:B0-----:R-:W-:-:S03]  /*31e0*/  VIADD R16, R10, 0x19 ;  /* 0x000000190a107836 */ /* 0x001fc60000000000 */
[----:B----4-:R0:W-:Y:S01]  /*31f0*/  STG.E.U8 desc[UR8][R12.64], R11 ;  /* 0x0000000b0c007986 */ /* 0x0101e2000c101108 */
[----:B------:R-:W-:Y:S01]  /*3200*/  VIADD R26, R10, 0x1d ;  /* 0x0000001d0a1a7836 */ /* 0x000fe20000000000 */
[----:B------:R-:W-:Y:S02]  /*3210*/  IADD3 R16, P1, PT, R16, UR6, RZ ;  /* 0x0000000610107c10 */ /* 0x000fe4000ff3e0ff */
[----:B------:R-:W-:Y:S01]  /*3220*/  STS.U8 [R8+UR5], RZ ;  /* 0x000000ff08007988 */ /* 0x000fe20008000005 */
[----:B---3--:R-:W-:Y:S01]  /*3230*/  IADD3 R24, P2, PT, R15, UR6, RZ ;  /* 0x000000060f187c10 */ /* 0x008fe2000ff5e0ff */
[----:B------:R-:W-:Y:S02]  /*3240*/  IMAD.X R15, RZ, RZ, UR7, P0 ;  /* 0x00000007ff0f7e24 */ /* 0x000fe400080e06ff */
[----:B------:R-:W-:Y:S01]  /*3250*/  STS.U8 [R8+UR5+0x1], RZ ;  /* 0x000001ff08007988 */ /* 0x000fe20008000005 */
[----:B------:R-:W-:Y:S02]  /*3260*/  IMAD.X R17, RZ, RZ, UR7, P1 ;  /* 0x00000007ff117e24 */ /* 0x000fe400088e06ff */
[C---:B0-----:R-:W-:Y:S01]  /*3270*/  VIADD R12, R10.reuse, 0x1b ;  /* 0x0000001b0a0c7836 */ /* 0x041fe20000000000 */
[----:B------:R0:W-:Y:S01]  /*3280*/  STG.E.U8 desc[UR8][R14.64], R18 ;  /* 0x000000120e007986 */ /* 0x0001e2000c101108 */
[----:B------:R-:W-:-:S02]  /*3290*/  VIADD R11, R10, 0x1c ;  /* 0x0000001c0a0b7836 */ /* 0x000fc40000000000 */
[----:B------:R-:W-:Y:S01]  /*32a0*/  VIADD R28, R10, 0x1e ;  /* 0x0000001e0a1c7836 */ /* 0x000fe20000000000 */
[----:B------:R-:W-:Y:S01]  /*32b0*/  IADD3 R12, P0, PT, R12, UR6, RZ ;  /* 0x000000060c0c7c10 */ /* 0x000fe2000ff1e0ff */
[----:B------:R-:W-:Y:S01]  /*32c0*/  IMAD.X R25, RZ, RZ, UR7, P2 ;  /* 0x00000007ff197e24 */ /* 0x000fe200090e06ff */
[----:B------:R3:W-:Y:S03]  /*32d0*/  STG.E.U8 desc[UR8][R16.64], R19 ;  /* 0x0000001310007986 */ /* 0x0007e6000c101108 */
[----:B------:R-:W-:Y:S01]  /*32e0*/  IMAD.X R13, RZ, RZ, UR7, P0 ;  /* 0x00000007ff0d7e24 */ /* 0x000fe200080e06ff */
[----:B--2---:R2:W-:Y:S01]  /*32f0*/  STG.E.U8 desc[UR8][R24.64], R22 ;  /* 0x0000001618007986 */ /* 0x0045e2000c101108 */
[----:B0-----:R-:W-:Y:S01]  /*3300*/  VIADD R18, R10, 0x1f ;  /* 0x0000001f0a127836 */ /* 0x001fe20000000000 */
[----:B------:R-:W-:Y:S02]  /*3310*/  IADD3 R10, P1, PT, R11, UR6, RZ ;  /* 0x000000060b0a7c10 */ /* 0x000fe4000ff3e0ff */
[----:B------:R2:W-:Y:S01]  /*3320*/  STG.E.U8 desc[UR8][R12.64], R21 ;  /* 0x000000150c007986 */ /* 0x0005e2000c101108 */
[----:B------:R-:W-:-:S02]  /*3330*/  IADD3 R14, P0, PT, R26, UR6, RZ ;  /* 0x000000061a0e7c10 */ /* 0x000fc4000ff1e0ff */
[----:B------:R-:W-:Y:S01]  /*3340*/  IADD3 R18, P3, PT, R18, UR6, RZ ;  /* 0x0000000612127c10 */ /* 0x000fe2000ff7e0ff */
[----:B------:R-:W-:Y:S01]  /*3350*/  IMAD.X R11, RZ, RZ, UR7, P1 ;  /* 0x00000007ff0b7e24 */ /* 0x000fe200088e06ff */
[----:B---3--:R-:W-:Y:S01]  /*3360*/  IADD3 R16, P2, PT, R28, UR6, RZ ;  /* 0x000000061c107c10 */ /* 0x008fe2000ff5e0ff */
[----:B------:R-:W-:Y:S01]  /*3370*/  IMAD.X R15, RZ, RZ, UR7, P0 ;  /* 0x00000007ff0f7e24 */ /* 0x000fe200080e06ff */
[----:B------:R2:W-:Y:S01]  /*3380*/  STS.U8 [R8+UR5+0x2], RZ ;  /* 0x000002ff08007988 */ /* 0x0005e20008000005 */
[----:B------:R-:W-:Y:S02]  /*3390*/  IMAD.X R19, RZ, RZ, UR7, P3 ;  /* 0x00000007ff137e24 */ /* 0x000fe400098e06ff */
[----:B------:R-:W-:Y:S01]  /*33a0*/  IMAD.X R17, RZ, RZ, UR7, P2 ;  /* 0x00000007ff117e24 */ /* 0x000fe200090e06ff */
[----:B-1----:R2:W-:Y:S04]  /*33b0*/  STG.E.U8 desc[UR8][R10.64], R29 ;  /* 0x0000001d0a007986 */ /* 0x0025e8000c101108 */
[----:B------:R2:W-:Y:S04]  /*33c0*/  STG.E.U8 desc[UR8][R14.64], R27 ;  /* 0x0000001b0e007986 */ /* 0x0005e8000c101108 */
[----:B------:R2:W-:Y:S04]  /*33d0*/  STG.E.U8 desc[UR8][R16.64], R23 ;  /* 0x0000001710007986 */ /* 0x0005e8000c101108 */
[----:B------:R2:W-:Y:S04]  /*33e0*/  STG.E.U8 desc[UR8][R18.64], R20 ;  /* 0x0000001412007986 */ /* 0x0005e8000c101108 */
[----:B------:R2:W-:Y:S04]  /*33f0*/  STS.U8 [R8+UR5+0x3], RZ ;  /* 0x000003ff08007988 */ /* 0x0005e80008000005 */
        /* <DEDUP_REMOVED lines=27> */
[----:B------:R2:W-:Y:S01]  /*35b0*/  STS.U8 [R8+UR5+0x1f], RZ ;  /* 0x00001fff08007988 */ /* 0x0005e20008000005 */
[----:B------:R-:W-:Y:S05]  /*35c0*/  BRA `(.L_x_28) ;  /* 0x0000001000f07947 */ /* 0x000fea0003800000 */
.L_x_27:
[----:B------:R-:W1:Y:S01]  /*35d0*/  S2UR UR6, SR_CgaCtaId ;  /* 0x00000000000679c3 */ /* 0x000e620000008800 */
[----:B------:R-:W-:Y:S02]  /*35e0*/  UMOV UR5, 0x400 ;  /* 0x0000040000057882 */ /* 0x000fe40000000000 */
[----:B-1----:R-:W-:Y:S01]  /*35f0*/  ULEA UR5, UR6, UR5, 0x18 ;  /* 0x0000000506057291 */ /* 0x002fe2000f8ec0ff */
[----:B------:R-:W0:Y:S08]  /*3600*/  LDCU.64 UR6, c[0x4][0x20] ;  /* 0x01000400ff0677ac */ /* 0x000e300008000a00 */
[----:B------:R-:W1:Y:S04]  /*3610*/  LDS.U8 R23, [R8+UR5] ;  /* 0x0000000508177984 */ /* 0x000e680008000000 */
[----:B------:R-:W2:Y:S04]  /*3620*/  LDS.U8 R27, [R8+UR5+0x1] ;  /* 0x00000105081b7984 */ /* 0x000ea80008000000 */
[----:B------:R-:W3:Y:S01]  /*3630*/  LDS.U8 R29, [R8+UR5+0x2] ;  /* 0x00000205081d7984 */ /* 0x000ee20008000000 */
[C---:B0----5:R-:W-:Y:S01]  /*3640*/  IADD3 R14, P1, PT, R10.reuse, UR6, RZ ;  /* 0x000000060a0e7c10 */ /* 0x061fe2000ff3e0ff */
[----:B------:R-:W-:Y:S01]  /*3650*/  VIADD R16, R10, 0x2 ;  /* 0x000000020a107836 */ /* 0x000fe20000000000 */
[C---:B------:R-:W-:Y:S01]  /*3660*/  IADD3 R24, P0, PT, R11.reuse, UR6, RZ ;  /* 0x000000060b187c10 */ /* 0x040fe2000ff1e0ff */
[----:B------:R-:W-:Y:S01]  /*3670*/  VIADD R20, R11, 0x2 ;  /* 0x000000020b147836 */ /* 0x000fe20000000000 */
[----:B------:R-:W0:Y:S01]  /*3680*/  LDS.U8 R28, [R8+UR5+0x3] ;  /* 0x00000305081c7984 */ /* 0x000e220008000000 */
[----:B------:R-:W-:-:S02]  /*3690*/  IMAD.X R15, RZ, RZ, UR7, P1 ;  /* 0x00000007ff0f7e24 */ /* 0x000fc400088e06ff */
[----:B------:R-:W-:Y:S01]  /*36a0*/  IMAD.X R25, RZ, RZ, UR7, P0 ;  /* 0x00000007ff197e24 */ /* 0x000fe200080e06ff */
[----:B------:R-:W4:Y:S01]  /*36b0*/  LDS.U8 R18, [R8+UR5+0x4] ;  /* 0x0000040508127984 */ /* 0x000f220008000000 */
[----:B------:R-:W-:-:S03]  /*36c0*/  VIADD R26, R11, 0x3 ;  /* 0x000000030b1a7836 */ /* 0x000fc60000000000 */
[----:B------:R-:W4:Y:S04]  /*36d0*/  LDS.U8 R12, [R8+UR5+0x5] ;  /* 0x00000505080c7984 */ /* 0x000f280008000000 */
[----:B------:R-:W4:Y:S04]  /*36e0*/  LDS.U8 R22, [R8+UR5+0x6] ;  /* 0x0000060508167984 */ /* 0x000f280008000000 */
[----:B-1----:R-:W-:Y:S04]  /*36f0*/  STG.E.U8 desc[UR8][R14.64], R23 ;  /* 0x000000170e007986 */ /* 0x002fe8000c101108 */
[----:B------:R-:W4:Y:S04]  /*3700*/  LDG.E.U8 R19, desc[UR8][R24.64] ;  /* 0x0000000818137981 */ /* 0x000f28000c1e1100 */
[----:B--2---:R1:W-:Y:S04]  /*3710*/  STG.E.U8 desc[UR8][R14.64+0x1], R27 ;  /* 0x0000011b0e007986 */ /* 0x0043e8000c101108 */
[----:B------:R2:W4:Y:S01]  /*3720*/  LDG.E.U8 R13, desc[UR8][R24.64+0x1] ;  /* 0x00000108180d7981 */ /* 0x000522000c1e1100 */
[----:B------:R-:W-:-:S02]  /*3730*/  IADD3 R16, P1, PT, R16, UR6, RZ ;  /* 0x0000000610107c10 */ /* 0x000fc4000ff3e0ff */
[----:B------:R-:W-:-:S03]  /*3740*/  IADD3 R20, P0, PT, R20, UR6, RZ ;  /* 0x0000000614147c10 */ /* 0x000fc6000ff1e0ff */
[----:B------:R-:W-:Y:S02]  /*3750*/  IMAD.X R17, RZ, RZ, UR7, P1 ;  /* 0x00000007ff117e24 */ /* 0x000fe400088e06ff */
[----:B------:R-:W-:Y:S02]  /*3760*/  IMAD.X R21, RZ, RZ, UR7, P0 ;  /* 0x00000007ff157e24 */ /* 0x000fe400080e06ff */
[----:B-1----:R-:W-:Y:S01]  /*3770*/  VIADD R14, R10, 0x3 ;  /* 0x000000030a0e7836 */ /* 0x002fe20000000000 */
[----:B---3--:R1:W-:Y:S04]  /*3780*/  STG.E.U8 desc[UR8][R16.64], R29 ;  /* 0x0000001d10007986 */ /* 0x0083e8000c101108 */
[----:B------:R3:W4:Y:S01]  /*3790*/  LDG.E.U8 R23, desc[UR8][R20.64] ;  /* 0x0000000814177981 */ /* 0x000722000c1e1100 */
[----:B------:R-:W-:-:S02]  /*37a0*/  IADD3 R14, P1, PT, R14, UR6, RZ ;  /* 0x000000060e0e7c10 */ /* 0x000fc4000ff3e0ff */
[----:B------:R-:W-:Y:S01]  /*37b0*/  IADD3 R26, P0, PT, R26, UR6, RZ ;  /* 0x000000061a1a7c10 */ /* 0x000fe2000ff1e0ff */
[----:B--2---:R-:W2:Y:S02]  /*37c0*/  LDS.U8 R24, [R8+UR5+0x7] ;  /* 0x0000070508187984 */ /* 0x004ea40008000000 */
[----:B------:R-:W-:Y:S02]  /*37d0*/  IMAD.X R15, RZ, RZ, UR7, P1 ;  /* 0x00000007ff0f7e24 */ /* 0x000fe400088e06ff */
[----:B------:R-:W-:-:S03]  /*37e0*/  IMAD.X R27, RZ, RZ, UR7, P0 ;  /* 0x00000007ff1b7e24 */ /* 0x000fc600080e06ff */
[----:B0-----:R0:W-:Y:S04]  /*37f0*/  STG.E.U8 desc[UR8][R14.64], R28 ;  /* 0x0000001c0e007986 */ /* 0x0011e8000c101108 */
[----:B------:R0:W2:Y:S01]  /*3800*/  LDG.E.U8 R25, desc[UR8][R26.64] ;  /* 0x000000081a197981 */ /* 0x0000a2000c1e1100 */
[C---:B---3--:R-:W-:Y:S02]  /*3810*/  VIADD R20, R10.reuse, 0x4 ;  /* 0x000000040a147836 */ /* 0x048fe40000000000 */
[C---:B-1----:R-:W-:Y:S02]  /*3820*/  VIADD R16, R11.reuse, 0x4 ;  /* 0x000000040b107836 */ /* 0x042fe40000000000 */
[----:B------:R-:W-:Y:S01]  /*3830*/  VIADD R29, R10, 0x5 ;  /* 0x000000050a1d7836 */ /* 0x000fe20000000000 */
[----:B------:R-:W-:Y:S01]  /*3840*/  IADD3 R20, P0, PT, R20, UR6, RZ ;  /* 0x0000000614147c10 */ /* 0x000fe2000ff1e0ff */
[----:B0-----:R-:W-:-:S03]  /*3850*/  VIADD R14, R11, 0x5 ;  /* 0x000000050b0e7836 */ /* 0x001fc60000000000 */
[----:B------:R-:W-:Y:S01]  /*3860*/  IADD3 R28, P1, PT, R29, UR6, RZ ;  /* 0x000000061d1c7c10 */ /* 0x000fe2000ff3e0ff */
[----:B------:R-:W-:Y:S01]  /*3870*/  IMAD.X R21, RZ, RZ, UR7, P0 ;  /* 0x00000007ff157e24 */ /* 0x000fe200080e06ff */
[----:B------:R-:W-:Y:S01]  /*3880*/  IADD3 R16, P0, PT, R16, UR6, RZ ;  /* 0x0000000610107c10 */ /* 0x000fe2000ff1e0ff */
[----:B------:R-:W-:Y:S01]  /*3890*/  VIADD R15, R10, 0x6 ;  /* 0x000000060a0f7836 */ /* 0x000fe20000000000 */
[----:B------:R-:W0:Y:S01]  /*38a0*/  LDS.U8 R26, [R8+UR5+0x8] ;  /* 0x00000805081a7984 */ /* 0x000e220008000000 */
[----:B------:R-:W-:Y:S02]  /*38b0*/  IMAD.X R29, RZ, RZ, UR7, P1 ;  /* 0x00000007ff1d7e24 */ /* 0x000fe400088e06ff */
[----:B------:R-:W-:Y:S01]  /*38c0*/  IMAD.X R17, RZ, RZ, UR7, P0 ;  /* 0x00000007ff117e24 */ /* 0x000fe200080e06ff */
[----:B------:R-:W-:Y:S01]  /*38d0*/  IADD3 R14, P0, PT, R14, UR6, RZ ;  /* 0x000000060e0e7c10 */ /* 0x000fe2000ff1e0ff */
[----:B----4-:R1:W-:Y:S04]  /*38e0*/  STG.E.U8 desc[UR8][R20.64], R18 ;  /* 0x0000001214007986 */ /* 0x0103e8000c101108 */
[----:B------:R3:W4:Y:S04]  /*38f0*/  LDG.E.U8 R27, desc[UR8][R16.64] ;  /* 0x00000008101b7981 */ /* 0x000728000c1e1100 */
[----:B------:R3:W-:Y:S01]  /*3900*/  STG.E.U8 desc[UR8][R28.64], R12 ;  /* 0x0000000c1c007986 */ /* 0x0007e2000c101108 */
[----:B-1----:R-:W-:Y:S01]  /*3910*/  IADD3 R20, P1, PT, R15, UR6, RZ ;  /* 0x000000060f147c10 */ /* 0x002fe2000ff3e0ff */
[----:B------:R-:W-:-:S02]  /*3920*/  IMAD.X R15, RZ, RZ, UR7, P0 ;  /* 0x00000007ff0f7e24 */ /* 0x000fc400080e06ff */
[C---:B------:R-:W-:Y:S02]  /*3930*/  VIADD R18, R11.reuse, 0x6 ;  /* 0x000000060b127836 */ /* 0x040fe40000000000 */
[----:B------:R-:W-:Y:S01]  /*3940*/  IMAD.X R21, RZ, RZ, UR7, P1 ;  /* 0x00000007ff157e24 */ /* 0x000fe200088e06ff */
[----:B---3--:R1:W3:Y:S01]  /*3950*/  LDG.E.U8 R29, desc[UR8][R14.64] ;  /* 0x000000080e1d7981 */ /* 0x0082e2000c1e1100 */
[----:B------:R-:W-:Y:S02]  /*3960*/  VIADD R16, R10, 0x7 ;  /* 0x000000070a107836 */ /* 0x000fe40000000000 */
[----:B------:R-:W-:Y:S01]  /*3970*/  VIADD R28, R11, 0x7 ;  /* 0x000000070b1c7836 */ /* 0x000fe20000000000 */
[----:B------:R0:W-:Y:S02]  /*3980*/  STG.E.U8 desc[UR8][R20.64], R22 ;  /* 0x0000001614007986 */ /* 0x0001e4000c101108 */
[----:B------:R-:W-:Y:S02]  /*3990*/  IADD3 R16, P1, PT, R16, UR6, RZ ;  /* 0x0000000610107c10 */ /* 0x000fe4000ff3e0ff */
[----:B-1----:R-:W-:-:S03]  /*39a0*/  IADD3 R14, P0, PT, R18, UR6, RZ ;  /* 0x00000006120e7c10 */ /* 0x002fc6000ff1e0ff */
[----:B------:R-:W-:Y:S01]  /*39b0*/  IMAD.X R17, RZ, RZ, UR7, P1 ;  /* 0x00000007ff117e24 */ /* 0x000fe200088e06ff */
[----:B------:R-:W1:Y:S01]  /*39c0*/  LDS.U8 R18, [R8+UR5+0x9] ;  /* 0x0000090508127984 */ /* 0x000e620008000000 */
[----:B------:R-:W-:-:S05]  /*39d0*/  IMAD.X R15, RZ, RZ, UR7, P0 ;  /* 0x00000007ff0f7e24 */ /* 0x000fca00080e06ff */
[----:B------:R0:W3:Y:S04]  /*39e0*/  LDG.E.U8 R12, desc[UR8][R14.64] ;  /* 0x000000080e0c7981 */ /* 0x0000e8000c1e1100 */
[----:B--2---:R2:W-:Y:S01]  /*39f0*/  STG.E.U8 desc[UR8][R16.64], R24 ;  /* 0x0000001810007986 */ /* 0x0045e2000c101108 */
[----:B0-----:R-:W-:Y:S01]  /*3a00*/  VIADD R15, R10, 0x8 ;  /* 0x000000080a0f7836 */ /* 0x001fe20000000000 */
[----:B------:R-:W-:Y:S02]  /*3a10*/  IADD3 R14, P0, PT, R28, UR6, RZ ;  /* 0x000000061c0e7c10 */ /* 0x000fe4000ff1e0ff */
[----:B------:R-:W0:Y:S02]  /*3a20*/  LDS.U8 R28, [R8+UR5+0xa] ;  /* 0x00000a05081c7984 */ /* 0x000e240008000000 */
[----:B------:R-:W-:Y:S01]  /*3a30*/  IADD3 R20, P1, PT, R15, UR6, RZ ;  /* 0x000000060f147c10 */ /* 0x000fe2000ff3e0ff */
[----:B------:R-:W-:-:S04]  /*3a40*/  IMAD.X R15, RZ, RZ, UR7, P0 ;  /* 0x00000007ff0f7e24 */ /* 0x000fc800080e06ff */
[----:B------:R-:W-:Y:S01]  /*3a50*/  IMAD.X R21, RZ, RZ, UR7, P1 ;  /* 0x00000007ff157e24 */ /* 0x000fe200088e06ff */
[----:B------:R1:W3:Y:S04]  /*3a60*/  LDG.E.U8 R22, desc[UR8][R14.64] ;  /* 0x000000080e167981 */ /* 0x0002e8000c1e1100 */
[----:B------:R2:W-:Y:S01]  /*3a70*/  STG.E.U8 desc[UR8][R20.64], R26 ;  /* 0x0000001a14007986 */ /* 0x0005e2000c101108 */
[----:B-1----:R-:W-:Y:S02]  /*3a80*/  VIADD R14, R11, 0x8 ;  /* 0x000000080b0e7836 */ /* 0x002fe40000000000 */
[----:B------:R-:W-:-:S03]  /*3a90*/  VIADD R15, R10, 0x9 ;  /* 0x000000090a0f7836 */ /* 0x000fc60000000000 */
[----:B------:R-:W-:Y:S02]  /*3aa0*/  IADD3 R14, P0, PT, R14, UR6, RZ ;  /* 0x000000060e0e7c10 */ /* 0x000fe4000ff1e0ff */
[----:B--2---:R-:W-:-:S03]  /*3ab0*/  IADD3 R16, P1, PT, R15, UR6, RZ ;  /* 0x000000060f107c10 */ /* 0x004fc6000ff3e0ff */
[----:B------:R-:W-:Y:S02]  /*3ac0*/  IMAD.X R15, RZ, RZ, UR7, P0 ;  /* 0x00000007ff0f7e24 */ /* 0x000fe400080e06ff */
[----:B------:R-:W-:-:S03]  /*3ad0*/  IMAD.X R17, RZ, RZ, UR7, P1 ;  /* 0x00000007ff117e24 */ /* 0x000fc600088e06ff */
[----:B------:R1:W2:Y:S01]  /*3ae0*/  LDG.E.U8 R24, desc[UR8][R14.64] ;  /* 0x000000080e187981 */ /* 0x0002a2000c1e1100 */
[----:B------:R-:W-:-:S03]  /*3af0*/  VIADD R20, R10, 0xa ;  /* 0x0000000a0a147836 */ /* 0x000fc60000000000 */
[----:B------:R0:W-:Y:S02]  /*3b00*/  STG.E.U8 desc[UR8][R16.64], R18 ;  /* 0x0000001210007986 */ /* 0x0001e4000c101108 */
[----:B------:R-:W-:Y:S02]  /*3b10*/  IADD3 R20, P1, PT, R20, UR6, RZ ;  /* 0x0000000614147c10 */ /* 0x000fe4000ff3e0ff */
[----:B------:R-:W0:Y:S01]  /*3b20*/  LDS.U8 R18, [R8+UR5+0xb] ;  /* 0x00000b0508127984 */ /* 0x000e220008000000 */
[----:B-1----:R-:W-:Y:S02]  /*3b30*/  VIADD R14, R11, 0x9 ;  /* 0x000000090b0e7836 */ /* 0x002fe40000000000 */
[----:B------:R-:W-:-:S03]  /*3b40*/  IMAD.X R21, RZ, RZ, UR7, P1 ;  /* 0x00000007ff157e24 */ /* 0x000fc600088e06ff */
[----:B------:R-:W-:-:S05]  /*3b50*/  IADD3 R14, P0, PT, R14, UR6, RZ ;  /* 0x000000060e0e7c10 */ /* 0x000fca000ff1e0ff */
[----:B------:R-:W-:-:S05]  /*3b60*/  IMAD.X R15, RZ, RZ, UR7, P0 ;  /* 0x00000007ff0f7e24 */ /* 0x000fca00080e06ff */
[----:B------:R1:W2:Y:S01]  /*3b70*/  LDG.E.U8 R26, desc[UR8][R14.64] ;  /* 0x000000080e1a7981 */ /* 0x0002a2000c1e1100 */
[----:B0-----:R-:W-:-:S03]  /*3b80*/  VIADD R16, R10, 0xb ;  /* 0x0000000b0a107836 */ /* 0x001fc60000000000 */
[----:B------:R0:W-:Y:S04]  /*3b90*/  STG.E.U8 desc[UR8][R20.64], R28 ;  /* 0x0000001c14007986 */ /* 0x0001e8000c101108 */
[----:B------:R-:W0:Y:S01]  /*3ba0*/  LDS.U8 R21, [R8+UR5+0xc] ;  /* 0x00000c0508157984 */ /* 0x000e220008000000 */
[----:B-1----:R-:W-:-:S05]  /*3bb0*/  VIADD R14, R11, 0xa ;  /* 0x0000000a0b0e7836 */ /* 0x002fca0000000000 */
[----:B------:R-:W-:-:S05]  /*3bc0*/  IADD3 R14, P0, PT, R14, UR6, RZ ;  /* 0x000000060e0e7c10 */ /* 0x000fca000ff1e0ff */
[----:B------:R-:W-:Y:S01]  /*3bd0*/  IMAD.X R15, RZ, RZ, UR7, P0 ;  /* 0x00000007ff0f7e24 */ /* 0x000fe200080e06ff */
[----:B------:R-:W-:-:S04]  /*3be0*/  IADD3 R16, P0, PT, R16, UR6, RZ ;  /* 0x0000000610107c10 */ /* 0x000fc8000ff1e0ff */
[----:B0-----:R0:W2:Y:S01]  /*3bf0*/  LDG.E.U8 R28, desc[UR8][R14.64] ;  /* 0x000000080e1c7981 */ /* 0x0010a2000c1e1100 */
[----:B------:R-:W-:Y:S02]  /*3c00*/  IMAD.X R17, RZ, RZ, UR7, P0 ;  /* 0x00000007ff117e24 */ /* 0x000fe400080e06ff */
[----:B------:R-:W-:-:S03]  /*3c10*/  VIADD R20, R10, 0xc ;  /* 0x0000000c0a147836 */ /* 0x000fc60000000000 */
[----:B------:R1:W-:Y:S01]  /*3c20*/  STG.E.U8 desc[UR8][R16.64], R18 ;  /* 0x0000001210007986 */ /* 0x0003e2000c101108 */
[----:B0-----:R-:W-:-:S05]  /*3c30*/  VIADD R14, R11, 0xb ;  /* 0x0000000b0b0e7836 */ /* 0x001fca0000000000 */
[----:B------:R-:W-:-:S05]  /*3c40*/  IADD3 R14, P0, PT, R14, UR6, RZ ;  /* 0x000000060e0e7c10 */ /* 0x000fca000ff1e0ff */
[----:B------:R-:W-:Y:S01]  /*3c50*/  IMAD.X R15, RZ, RZ, UR7, P0 ;  /* 0x00000007ff0f7e24 */ /* 0x000fe200080e06ff */
[----:B-1----:R-:W-:-:S05]  /*3c60*/  IADD3 R16, P0, PT, R20, UR6, RZ ;  /* 0x0000000614107c10 */ /* 0x002fca000ff1e0ff */
[----:B------:R-:W-:Y:S01]  /*3c70*/  IMAD.X R17, RZ, RZ, UR7, P0 ;  /* 0x00000007ff117e24 */ /* 0x000fe200080e06ff */
[----:B------:R-:W2:Y:S01]  /*3c80*/  LDG.E.U8 R15, desc[UR8][R14.64] ;  /* 0x000000080e0f7981 */ /* 0x000ea2000c1e1100 */
[----:B------:R-:W-:-:S03]  /*3c90*/  VIADD R20, R11, 0xc ;  /* 0x0000000c0b147836 */ /* 0x000fc60000000000 */
[----:B------:R0:W-:Y:S02]  /*3ca0*/  STG.E.U8 desc[UR8][R16.64], R21 ;  /* 0x0000001510007986 */ /* 0x0001e4000c101108 */
[----:B------:R-:W-:Y:S01]  /*3cb0*/  IADD3 R18, P0, PT, R20, UR6, RZ ;  /* 0x0000000614127c10 */ /* 0x000fe2000ff1e0ff */
[----:B------:R-:W-:Y:S01]  /*3cc0*/  VIADD R20, R10, 0xd ;  /* 0x0000000d0a147836 */ /* 0x000fe20000000000 */
[----:B------:R-:W1:Y:S01]  /*3cd0*/  LDS.U8 R17, [R8+UR5+0xd] ;  /* 0x00000d0508117984 */ /* 0x000e620008000000 */
[----:B0-----:R-:W-:-:S03]  /*3ce0*/  VIADD R16, R11, 0xd ;  /* 0x0000000d0b107836 */ /* 0x001fc60000000000 */
[----:B------:R0:W-:Y:S02]  /*3cf0*/  STS.U8 [R8+UR5], R19 ;  /* 0x0000001308007988 */ /* 0x0001e40008000005 */
[----:B0-----:R-:W-:Y:S01]  /*3d00*/  IMAD.X R19, RZ, RZ, UR7, P0 ;  /* 0x00000007ff137e24 */ /* 0x001fe200080e06ff */
[----:B------:R-:W-:-:S04]  /*3d10*/  IADD3 R20, P0, PT, R20, UR6, RZ ;  /* 0x0000000614147c10 */ /* 0x000fc8000ff1e0ff */
[----:B------:R0:W2:Y:S01]  /*3d20*/  LDG.E.U8 R14, desc[UR8][R18.64] ;  /* 0x00000008120e7981 */ /* 0x0000a2000c1e1100 */
[----:B------:R-:W-:Y:S01]  /*3d30*/  IMAD.X R21, RZ, RZ, UR7, P0 ;  /* 0x00000007ff157e24 */ /* 0x000fe200080e06ff */
[----:B------:R-:W-:Y:S02]  /*3d40*/  IADD3 R16, P0, PT, R16, UR6, RZ ;  /* 0x0000000610107c10 */ /* 0x000fe4000ff1e0ff */
[----:B------:R-:W-:Y:S04]  /*3d50*/  STS.U8 [R8+UR5+0x1], R13 ;  /* 0x0000010d08007988 */ /* 0x000fe80008000005 */
[----:B-1----:R1:W-:Y:S01]  /*3d60*/  STG.E.U8 desc[UR8][R20.64], R17 ;  /* 0x0000001114007986 */ /* 0x0023e2000c101108 */
[----:B0-----:R-:W-:-:S03]  /*3d70*/  VIADD R18, R10, 0xe ;  /* 0x0000000e0a127836 */ /* 0x001fc60000000000 */
[----:B------:R-:W0:Y:S01]  /*3d80*/  LDS.U8 R21, [R8+UR5+0xe] ;  /* 0x00000e0508157984 */ /* 0x000e220008000000 */
[----:B-1----:R-:W-:Y:S01]  /*3d90*/  IMAD.X R17, RZ, RZ, UR7, P0 ;  /* 0x00000007ff117e24 */ /* 0x002fe200080e06ff */
[----:B------:R-:W-:-:S04]  /*3da0*/  IADD3 R18, P0, PT, R18, UR6, RZ ;  /* 0x0000000612127c10 */ /* 0x000fc8000ff1e0ff */
[----:B------:R1:W2:Y:S01]  /*3db0*/  LDG.E.U8 R13, desc[UR8][R16.64] ;  /* 0x00000008100d7981 */ /* 0x0002a2000c1e1100 */
[----:B------:R-:W-:Y:S02]  /*3dc0*/  IMAD.X R19, RZ, RZ, UR7, P0 ;  /* 0x00000007ff137e24 */ /* 0x000fe400080e06ff */
[----:B------:R-:W-:Y:S01]  /*3dd0*/  VIADD R20, R11, 0xe ;  /* 0x0000000e0b147836 */ /* 0x000fe20000000000 */
[----:B------:R-:W-:Y:S04]  /*3de0*/  STS.U8 [R8+UR5+0x2], R23 ;  /* 0x0000021708007988 */ /* 0x000fe80008000005 */
[----:B------:R-:W-:Y:S01]  /*3df0*/  IADD3 R20, P0, PT, R20, UR6, RZ ;  /* 0x0000000614147c10 */ /* 0x000fe2000ff1e0ff */
[----:B-1----:R-:W-:Y:S01]  /*3e00*/  VIADD R16, R10, 0xf ;  /* 0x0000000f0a107836 */ /* 0x002fe20000000000 */
[----:B0-----:R0:W-:Y:S04]  /*3e10*/  STG.E.U8 desc[UR8][R18.64], R21 ;  /* 0x0000001512007986 */ /* 0x0011e8000c101108 */
[----:B------:R-:W1:Y:S01]  /*3e20*/  LDS.U8 R19, [R8+UR5+0xf] ;  /* 0x00000f0508137984 */ /* 0x000e620008000000 */
[----:B0-----:R-:W-:Y:S01]  /*3e30*/  IMAD.X R21, RZ, RZ, UR7, P0 ;  /* 0x00000007ff157e24 */ /* 0x001fe200080e06ff */
[----:B------:R-:W-:-:S04]  /*3e40*/  IADD3 R16, P0, PT, R16, UR6, RZ ;  /* 0x0000000610107c10 */ /* 0x000fc8000ff1e0ff */
[----:B------:R0:W2:Y:S01]  /*3e50*/  LDG.E.U8 R23, desc[UR8][R20.64] ;  /* 0x0000000814177981 */ /* 0x0000a2000c1e1100 */
[----:B------:R-:W-:Y:S02]  /*3e60*/  IMAD.X R17, RZ, RZ, UR7, P0 ;  /* 0x00000007ff117e24 */ /* 0x000fe400080e06ff */
[----:B------:R-:W-:Y:S01]  /*3e70*/  VIADD R18, R11, 0xf ;  /* 0x0000000f0b127836 */ /* 0x000fe20000000000 */
[----:B------:R-:W-:Y:S04]  /*3e80*/  STS.U8 [R8+UR5+0x3], R25 ;  /* 0x0000031908007988 */ /* 0x000fe80008000005 */
[----:B------:R-:W-:Y:S01]  /*3e90*/  IADD3 R18, P0, PT, R18, UR6, RZ ;  /* 0x0000000612127c10 */ /* 0x000fe2000ff1e0ff */
[----:B0-----:R-:W-:Y:S01]  /*3ea0*/  VIADD R20, R10, 0x10 ;  /* 0x000000100a147836 */ /* 0x001fe20000000000 */
[----:B-1----:R0:W-:Y:S04]  /*3eb0*/  STG.E.U8 desc[UR8][R16.64], R19 ;  /* 0x0000001310007986 */ /* 0x0021e8000c101108 */
[----:B------:R-:W1:Y:S01]  /*3ec0*/  LDS.U8 R17, [R8+UR5+0x10] ;  /* 0x0000100508117984 */ /* 0x000e620008000000 */
[----:B0-----:R-:W-:Y:S01]  /*3ed0*/  IMAD.X R19, RZ, RZ, UR7, P0 ;  /* 0x00000007ff137e24 */ /* 0x001fe200080e06ff */
[----:B------:R-:W-:-:S04]  /*3ee0*/  IADD3 R20, P0, PT, R20, UR6, RZ ;  /* 0x0000000614147c10 */ /* 0x000fc8000ff1e0ff */
[----:B------:R0:W2:Y:S01]  /*3ef0*/  LDG.E.U8 R25, desc[UR8][R18.64] ;  /* 0x0000000812197981 */ /* 0x0000a2000c1e1100 */
[----:B------:R-:W-:Y:S02]  /*3f00*/  IMAD.X R21, RZ, RZ, UR7, P0 ;  /* 0x00000007ff157e24 */ /* 0x000fe400080e06ff */
[----:B------:R-:W-:Y:S01]  /*3f10*/  VIADD R16, R11, 0x10 ;  /* 0x000000100b107836 */ /* 0x000fe20000000000 */
[----:B----4-:R-:W-:Y:S04]  /*3f20*/  STS.U8 [R8+UR5+0x4], R27 ;  /* 0x0000041b08007988 */ /* 0x010fe80008000005 */
[----:B------:R-:W-:Y:S01]  /*3f30*/  IADD3 R16, P0, PT, R16, UR6, RZ ;  /* 0x0000000610107c10 */ /* 0x000fe2000ff1e0ff */
[----:B0-----:R-:W-:Y:S01]  /*3f40*/  VIADD R18, R10, 0x11 ;  /* 0x000000110a127836 */ /* 0x001fe20000000000 */
[----:B-1----:R0:W-:Y:S04]  /*3f50*/  STG.E.U8 desc[UR8][R20.64], R17 ;  /* 0x0000001114007986 */ /* 0x0021e8000c101108 */
[----:B------:R-:W1:Y:S01]  /*3f60*/  LDS.U8 R21, [R8+UR5+0x11] ;  /* 0x0000110508157984 */ /* 0x000e620008000000 */
[----:B0-----:R-:W-:Y:S01]  /*3f70*/  IMAD.X R17, RZ, RZ, UR7, P0 ;  /* 0x00000007ff117e24 */ /* 0x001fe200080e06ff */
[----:B------:R-:W-:-:S04]  /*3f80*/  IADD3 R18, P0, PT, R18, UR6, RZ ;  /* 0x0000000612127c10 */ /* 0x000fc8000ff1e0ff */
[----:B------:R0:W4:Y:S01]  /*3f90*/  LDG.E.U8 R27, desc[UR8][R16.64] ;  /* 0x00000008101b7981 */ /* 0x000122000c1e1100 */
[----:B------:R-:W-:Y:S02]  /*3fa0*/  IMAD.X R19, RZ, RZ, UR7, P0 ;  /* 0x00000007ff137e24 */ /* 0x000fe400080e06ff */
[----:B------:R-:W-:Y:S01]  /*3fb0*/  VIADD R20, R11, 0x11 ;  /* 0x000000110b147836 */ /* 0x000fe20000000000 */
[----:B---3--:R-:W-:Y:S04]  /*3fc0*/  STS.U8 [R8+UR5+0x5], R29 ;  /* 0x0000051d08007988 */ /* 0x008fe80008000005 */
[----:B------:R-:W-:Y:S01]  /*3fd0*/  IADD3 R20, P0, PT, R20, UR6, RZ ;  /* 0x0000000614147c10 */ /* 0x000fe2000ff1e0ff */
[----:B0-----:R-:W-:Y:S01]  /*3fe0*/  VIADD R16, R10, 0x12 ;  /* 0x000000120a107836 */ /* 0x001fe20000000000 */
[----:B-1----:R0:W-:Y:S04]  /*3ff0*/  STG.E.U8 desc[UR8][R18.64], R21 ;  /* 0x0000001512007986 */ /* 0x0021e8000c101108 */
[----:B------:R-:W1:Y:S01]  /*4000*/  LDS.U8 R19, [R8+UR5+0x12] ;  /* 0x0000120508137984 */ /* 0x000e620008000000 */
[----:B0-----:R-:W-:Y:S01]  /*4010*/  IMAD.X R21, RZ, RZ, UR7, P0 ;  /* 0x00000007ff157e24 */ /* 0x001fe200080e06ff */
[----:B------:R-:W-:-:S04]  /*4020*/  IADD3 R16, P0, PT, R16, UR6, RZ ;  /* 0x0000000610107c10 */ /* 0x000fc8000ff1e0ff */
[----:B------:R0:W3:Y:S01]  /*4030*/  LDG.E.U8 R29, desc[UR8][R20.64] ;  /* 0x00000008141d7981 */ /* 0x0000e2000c1e1100 */
        /* <DEDUP_REMOVED lines=22> */
[----:B--2---:R-:W-:Y:S04]  /*41a0*/  STS.U8 [R8+UR5+0x8], R24 ;  /* 0x0000081808007988 */ /* 0x004fe80008000005 */
        /* <DEDUP_REMOVED lines=98> */
[----:B------:R-:W-:Y:S02]  /*47d0*/  VIADD R18, R11, 0x1e ;  /* 0x0000001e0b127836 */ /* 0x000fe40000000000 */
[----:B------:R-:W-:-:S03]  /*47e0*/  VIADD R10, R10, 0x1f ;  /* 0x0000001f0a0a7836 */ /* 0x000fc60000000000 */
[----:B------:R-:W-:Y:S01]  /*47f0*/  IADD3 R18, P0, PT, R18, UR6, RZ ;  /* 0x0000000612127c10 */ /* 0x000fe2000ff1e0ff */
[----:B-1----:R1:W-:Y:S04]  /*4800*/  STG.E.U8 desc[UR8][R16.64], R19 ;  /* 0x0000001310007986 */ /* 0x0023e8000c101108 */
[----:B------:R-:W2:Y:S01]  /*4810*/  LDS.U8 R17, [R8+UR5+0x1f] ;  /* 0x00001f0508117984 */ /* 0x000ea20008000000 */
[----:B------:R-:W-:Y:S02]  /*4820*/  VIADD R11, R11, 0x1f ;  /* 0x0000001f0b0b7836 */ /* 0x000fe40000000000 */
[----:B-1----:R-:W-:Y:S01]  /*4830*/  IMAD.X R19, RZ, RZ, UR7, P0 ;  /* 0x00000007ff137e24 */ /* 0x002fe200080e06ff */
[----:B0-----:R-:W-:-:S04]  /*4840*/  IADD3 R20, P0, PT, R10, UR6, RZ ;  /* 0x000000060a147c10 */ /* 0x001fc8000ff1e0ff */
[----:B------:R-:W3:Y:S01]  /*4850*/  LDG.E.U8 R18, desc[UR8][R18.64] ;  /* 0x0000000812127981 */ /* 0x000ee2000c1e1100 */
[----:B------:R-:W-:Y:S01]  /*4860*/  IMAD.X R21, RZ, RZ, UR7, P0 ;  /* 0x00000007ff157e24 */ /* 0x000fe200080e06ff */
[----:B------:R-:W-:-:S05]  /*4870*/  IADD3 R10, P0, PT, R11, UR6, RZ ;  /* 0x000000060b0a7c10 */ /* 0x000fca000ff1e0ff */
[----:B------:R-:W-:Y:S01]  /*4880*/  IMAD.X R11, RZ, RZ, UR7, P0 ;  /* 0x00000007ff0b7e24 */ /* 0x000fe200080e06ff */
[----:B--2---:R0:W-:Y:S05]  /*4890*/  STG.E.U8 desc[UR8][R20.64], R17 ;  /* 0x0000001114007986 */ /* 0x0041ea000c101108 */
[----:B------:R-:W2:Y:S04]  /*48a0*/  LDG.E.U8 R11, desc[UR8][R10.64] ;  /* 0x000000080a0b7981 */ /* 0x000ea8000c1e1100 */
[----:B------:R0:W-:Y:S04]  /*48b0*/  STS.U8 [R8+UR5+0x12], R12 ;  /* 0x0000120c08007988 */ /* 0x0001e80008000005 */
        /* <DEDUP_REMOVED lines=9> */
[----:B----4-:R0:W-:Y:S04]  /*4950*/  STS.U8 [R8+UR5+0x1c], R27 ;  /* 0x00001c1b08007988 */ /* 0x0101e80008000005 */
[----:B---3--:R0:W-:Y:S04]  /*4960*/  STS.U8 [R8+UR5+0x1d], R29 ;  /* 0x00001d1d08007988 */ /* 0x0081e80008000005 */
[----:B------:R0:W-:Y:S04]  /*4970*/  STS.U8 [R8+UR5+0x1e], R18 ;  /* 0x00001e1208007988 */ /* 0x0001e80008000005 */
[----:B--2---:R0:W-:Y:S02]  /*4980*/  STS.U8 [R8+UR5+0x1f], R11 ;  /* 0x00001f0b08007988 */ /* 0x0041e40008000005 */
.L_x_28:
[----:B------:R-:W-:Y:S05]  /*4990*/  BSYNC.RECONVERGENT B2 ;  /* 0x0000000000027941 */ /* 0x000fea0003800200 */
.L_x_26:
[----:B0-2---:R-:W0:Y:S02]  /*49a0*/  LDC.64 R10, c[0x4][0x18] ;  /* 0x01000600ff0a7b82 */ /* 0x005e240000000a00 */
[----:B0-----:R-:W2:Y:S01]  /*49b0*/  LDG.E R12, desc[UR8][R10.64] ;  /* 0x000000080a0c7981 */ /* 0x001ea2000c1e1900 */
[----:B------:R-:W-:-:S05]  /*49c0*/  IMAD.SHL.U32 R5, R5, 0x4, RZ ;  /* 0x0000000405057824 */ /* 0x000fca00078e00ff */
[----:B------:R-:W-:-:S05]  /*49d0*/  LOP3.LUT R14, R0, 0x3ffc, R5, 0xf8, !PT ;  /* 0x00003ffc000e7812 */ /* 0x000fca00078ef805 */
[----:B------:R1:W-:Y:S01]  /*49e0*/  STS [R9], R14 ;  /* 0x0000000e09007388 */ /* 0x0003e20000000800 */
[----:B--2---:R-:W-:-:S05]  /*49f0*/  VIADD R5, R12, 0x1 ;  /* 0x000000010c057836 */ /* 0x004fca0000000000 */
[----:B------:R1:W-:Y:S02]  /*4a00*/  STG.E desc[UR8][R10.64], R5 ;  /* 0x000000050a007986 */ /* 0x0003e4000c101908 */
.L_x_16:
[----:B------:R-:W-:Y:S05]  /*4a10*/  BSYNC.RECONVERGENT B1 ;  /* 0x0000000000017941 */ /* 0x000fea0003800200 */
.L_x_15:
[----:B------:R-:W2:Y:S01]  /*4a20*/  S2UR UR6, SR_CgaCtaId ;  /* 0x00000000000679c3 */ /* 0x000ea20000008800 */
[----:B------:R-:W4:Y:S01]  /*4a30*/  LDCU UR7, c[0x0][0x380] ;  /* 0x00007000ff0777ac */ /* 0x000f220008000800 */
[C---:B-1-3--:R-:W-:Y:S01]  /*4a40*/  LOP3.LUT R5, R3.reuse, 0x1f, RZ, 0xc0, !PT ;  /* 0x0000001f03057812 */ /* 0x04afe200078ec0ff */
[----:B------:R-:W-:Y:S01]  /*4a50*/  VIADD R3, R3, 0x1 ;  /* 0x0000000103037836 */ /* 0x000fe20000000000 */
[----:B------:R-:W-:Y:S02]  /*4a60*/  UMOV UR5, 0x400 ;  /* 0x0000040000057882 */ /* 0x000fe40000000000 */
[----:B--2---:R-:W-:-:S06]  /*4a70*/  ULEA UR5, UR6, UR5, 0x18 ;  /* 0x0000000506057291 */ /* 0x004fcc000f8ec0ff */
[----:B------:R-:W-:Y:S01]  /*4a80*/  IADD3 R5, PT, PT, R8, UR5, R5 ;  /* 0x0000000508057c10 */ /* 0x000fe2000fffe005 */
[----:B----4-:R-:W-:-:S04]  /*4a90*/  IMAD.U32 R8, RZ, RZ, UR7 ;  /* 0x00000007ff087e24 */ /* 0x010fc8000f8e00ff */
[----:B-----5:R1:W-:Y:S01]  /*4aa0*/  STS.U8 [R5], R4 ;  /* 0x0000000405007388 */ /* 0x0203e20000000000 */
[----:B------:R-:W-:-:S13]  /*4ab0*/  ISETP.NE.AND P0, PT, R3, R8, PT ;  /* 0x000000080300720c */ /* 0x000fda0003f05270 */
[----:B-1----:R-:W-:Y:S05]  /*4ac0*/  @P0 BRA `(.L_x_29) ;  /* 0xffffffc4003c0947 */ /* 0x002fea000383ffff */
.L_x_5:
[----:B------:R-:W-:Y:S05]  /*4ad0*/  BSYNC.RECONVERGENT B0 ;  /* 0x0000000000007941 */ /* 0x000fea0003800200 */
.L_x_4:
[----:B------:R-:W-:Y:S06]  /*4ae0*/  BAR.SYNC.DEFER_BLOCKING 0x0 ;  /* 0x0000000000007b1d */ /* 0x000fec0000010000 */
[----:B------:R-:W-:Y:S05]  /*4af0*/  BRA.U UP0, `(.L_x_30) ;  /* 0xffffffc5000c7547 */ /* 0x000fea000b83ffff */
[----:B------:R-:W1:Y:S01]  /*4b00*/  LDCU UR4, c[0x0][0x380] ;  /* 0x00007000ff0477ac */ /* 0x000e620008000800 */
[----:B------:R-:W-:Y:S01]  /*4b10*/  BSSY.RECONVERGENT B1, `(.L_x_31) ;  /* 0x00003b3000017945 */ /* 0x000fe20003800200 */
[----:B------:R-:W-:Y:S02]  /*4b20*/  VIADD R3, R8, 0xfffffff7 ;  /* 0xfffffff708037836 */ /* 0x000fe40000000000 */
[----:B-1----:R-:W-:-:S07]  /*4b30*/  IMAD.U32 R5, RZ, RZ, UR4 ;  /* 0x00000004ff057e24 */ /* 0x002fce000f8e00ff */
.L_x_56:
[----:B------:R-:W-:Y:S02]  /*4b40*/  IMAD.MOV.U32 R4, RZ, RZ, R5 ;  /* 0x000000ffff047224 */ /* 0x000fe400078e0005 */
[----:B------:R-:W-:Y:S02]  /*4b50*/  VIADD R5, R5, 0xffffffff ;  /* 0xffffffff05057836 */ /* 0x000fe40000000000 */
[----:B------:R-:W-:Y:S02]  /*4b60*/  IMAD.MOV.U32 R9, RZ, RZ, RZ ;  /* 0x000000ffff097224 */ /* 0x000fe400078e00ff */
[----:B------:R-:W-:-:S05]  /*4b70*/  IMAD R8, R2, 0x8000, R5 ;  /* 0x0000800002087824 */ /* 0x000fca00078e0205 */
[----:B01-3--:R-:W-:-:S07]  /*4b80*/  SHF.R.U32.HI R8, RZ, 0x5, R8 ;  /* 0x00000005ff087819 */ /* 0x00bfce0000011608 */
.L_x_55:
[----:B------:R-:W-:Y:S01]  /*4b90*/  ISETP.NE.AND P0, PT, R2, R9, PT ;  /* 0x000000090200720c */ /* 0x000fe20003f05270 */
[----:B------:R-:W-:Y:S01]  /*4ba0*/  VIADD R9, R9, 0x1 ;  /* 0x0000000109097836 */ /* 0x000fe20000000000 */
[----:B------:R-:W-:Y:S04]  /*4bb0*/  BSSY.RECONVERGENT B0, `(.L_x_32) ;  /* 0x00003a4000007945 */ /* 0x000fe80003800200 */
[----:B------:R-:W-:-:S07]  /*4bc0*/  ISETP.NE.AND P4, PT, R9, 0x4, PT ;  /* 0x000000040900780c */ /* 0x000fce0003f85270 */
[----:B01-3--:R-:W-:Y:S06]  /*4bd0*/  @P0 BRA `(.L_x_33) ;  /* 0x0000003800840947 */ /* 0x00bfec0003800000 */
[----:B------:R-:W1:Y:S01]  /*4be0*/  S2R R11, SR_CgaCtaId ;  /* 0x00000000000b7919 */ /* 0x000e620000008800 */
[----:B------:R-:W-:Y:S01]  /*4bf0*/  MOV R10, 0x400 ;  /* 0x00000400000a7802 */ /* 0x000fe20000000f00 */
[----:B------:R-:W-:Y:S02]  /*4c00*/  IMAD.MOV.U32 R12, RZ, RZ, RZ ;  /* 0x000000ffff0c7224 */ /* 0x000fe400078e00ff */
[----:B------:R-:W-:Y:S02]  /*4c10*/  IMAD.MOV.U32 R14, RZ, RZ, 0x1 ;  /* 0x00000001ff0e7424 */ /* 0x000fe400078e00ff */
[----:B------:R-:W-:Y:S02]  /*4c20*/  VIADD R10, R10, 0x8000 ;  /* 0x000080000a0a7836 */ /* 0x000fe40000000000 */
[----:B0-----:R-:W-:Y:S02]  /*4c30*/  IMAD.MOV.U32 R13, RZ, RZ, -0x1 ;  /* 0xffffffffff0d7424 */ /* 0x001fe400078e00ff */
[----:B------:R-:W-:Y:S01]  /*4c40*/  IMAD.MOV.U32 R22, RZ, RZ, -0x1 ;  /* 0xffffffffff167424 */ /* 0x000fe200078e00ff */
[----:B-1----:R-:W-:Y:S01]  /*4c50*/  LEA R10, R11, R10, 0x18 ;  /* 0x0000000a0b0a7211 */ /* 0x002fe200078ec0ff */
[----:B------:R-:W-:-:S07]  /*4c60*/  IMAD.MOV.U32 R11, RZ, RZ, -0x1 ;  /* 0xffffffffff0b7424 */ /* 0x000fce00078e00ff */
.L_x_42:
[----:B0-----:R-:W-:Y:S01]  /*4c70*/  IMAD R15, R12, 0x4, R10 ;  /* 0x000000040c0f7824 */ /* 0x001fe200078e020a */
[----:B------:R-:W-:Y:S04]  /*4c80*/  BSSY.RECONVERGENT B2, `(.L_x_34) ;  /* 0x0000029000027945 */ /* 0x000fe80003800200 */
[----:B------:R-:W0:Y:S04]  /*4c90*/  LDS R20, [R15+0xc] ;  /* 0x00000c000f147984 */ /* 0x000e280000000800 */
[----:B------:R-:W1:Y:S04]  /*4ca0*/  LDS R19, [R15] ;  /* 0x000000000f137984 */ /* 0x000e680000000800 */
[----:B------:R-:W2:Y:S04]  /*4cb0*/  LDS R17, [R15+0x4] ;  /* 0x000004000f117984 */ /* 0x000ea80000000800 */
[----:B------:R-:W3:Y:S01]  /*4cc0*/  LDS R16, [R15+0x8] ;  /* 0x000008000f107984 */ /* 0x000ee20000000800 */
[----:B0-----:R-:W-:-:S02]  /*4cd0*/  SHF.R.U32.HI R18, RZ, 0x2, R20 ;  /* 0x00000002ff127819 */ /* 0x001fc40000011614 */
[----:B------:R-:W-:Y:S02]  /*4ce0*/  ISETP.GE.U32.AND P0, PT, R20, 0x4000, PT ;  /* 0x000040001400780c */ /* 0x000fe40003f06070 */
[----:B------:R-:W-:Y:S02]  /*4cf0*/  LOP3.LUT R21, R18, 0xfff, RZ, 0xc0, !PT ;  /* 0x00000fff12157812 */ /* 0x000fe400078ec0ff */
[----:B-1----:R-:W-:Y:S02]  /*4d00*/  SHF.R.U32.HI R18, RZ, 0x2, R19 ;  /* 0x00000002ff127819 */ /* 0x002fe40000011613 */
[----:B------:R-:W-:Y:S02]  /*4d10*/  ISETP.NE.OR P0, PT, R21, R8, !P0 ;  /* 0x000000081500720c */ /* 0x000fe40004705670 */
[----:B------:R-:W-:Y:S02]  /*4d20*/  LOP3.LUT R21, R20, 0x3, RZ, 0xc0, !PT ;  /* 0x0000000314157812 */ /* 0x000fe400078ec0ff */
[----:B------:R-:W-:-:S02]  /*4d30*/  ISETP.GE.U32.AND P1, PT, R19, 0x4000, PT ;  /* 0x000040001300780c */ /* 0x000fc40003f26070 */
[----:B------:R-:W-:Y:S02]  /*4d40*/  ISETP.NE.OR P0, PT, R21, R2, P0 ;  /* 0x000000021500720c */ /* 0x000fe40000705670 */
[----:B------:R-:W-:Y:S01]  /*4d50*/  LOP3.LUT R21, R18, 0xfff, RZ, 0xc0, !PT ;  /* 0x00000fff12157812 */ /* 0x000fe200078ec0ff */
[----:B------:R-:W-:Y:S01]  /*4d60*/  IMAD.MOV.U32 R18, RZ, RZ, R20 ;  /* 0x000000ffff127224 */ /* 0x000fe200078e0014 */
[----:B--2---:R-:W-:Y:S02]  /*4d70*/  SHF.R.U32.HI R20, RZ, 0x2, R17 ;  /* 0x00000002ff147819 */ /* 0x004fe40000011611 */
[----:B------:R-:W-:Y:S02]  /*4d80*/  ISETP.NE.OR P1, PT, R21, R8, !P1 ;  /* 0x000000081500720c */ /* 0x000fe40004f25670 */
[----:B------:R-:W-:Y:S02]  /*4d90*/  LOP3.LUT R21, R19, 0x3, RZ, 0xc0, !PT ;  /* 0x0000000313157812 */ /* 0x000fe400078ec0ff */
[----:B------:R-:W-:-:S02]  /*4da0*/  ISETP.GE.U32.AND P2, PT, R17, 0x4000, PT ;  /* 0x000040001100780c */ /* 0x000fc40003f46070 */
[----:B------:R-:W-:Y:S02]  /*4db0*/  ISETP.NE.OR P1, PT, R21, R2, P1 ;  /* 0x000000021500720c */ /* 0x000fe40000f25670 */
[----:B------:R-:W-:Y:S02]  /*4dc0*/  LOP3.LUT R23, R20, 0xfff, RZ, 0xc0, !PT ;  /* 0x00000fff14177812 */ /* 0x000fe400078ec0ff */
[----:B---3--:R-:W-:Y:S02]  /*4dd0*/  SHF.R.U32.HI R20, RZ, 0x2, R16 ;  /* 0x00000002ff147819 */ /* 0x008fe40000011610 */
[----:B------:R-:W-:Y:S02]  /*4de0*/  ISETP.NE.OR P2, PT, R23, R8, !P2 ;  /* 0x000000081700720c */ /* 0x000fe40005745670 */
[----:B------:R-:W-:Y:S02]  /*4df0*/  LOP3.LUT R23, R20, 0xfff, RZ, 0xc0, !PT ;  /* 0x00000fff14177812 */ /* 0x000fe400078ec0ff */
[----:B------:R-:W-:-:S02]  /*4e00*/  @!P0 LOP3.LUT R24, R18, 0x3fff, RZ, 0xc0, !PT ;  /* 0x00003fff12188812 */ /* 0x000fc400078ec0ff */
[----:B------:R-:W-:Y:S02]  /*4e10*/  LOP3.LUT R21, R17, 0x3, RZ, 0xc0, !PT ;  /* 0x0000000311157812 */ /* 0x000fe400078ec0ff */
[----:B------:R-:W-:Y:S02]  /*4e20*/  @!P1 LOP3.LUT R20, R19, 0x3fff, RZ, 0xc0, !PT ;  /* 0x00003fff13149812 */ /* 0x000fe400078ec0ff */
[----:B------:R-:W-:Y:S02]  /*4e30*/  @!P0 LOP3.LUT R18, R24, 0x4000, RZ, 0xfc, !PT ;  /* 0x0000400018128812 */ /* 0x000fe400078efcff */
[----:B------:R-:W-:Y:S02]  /*4e40*/  @!P1 LOP3.LUT R19, R20, 0x4000, RZ, 0xfc, !PT ;  /* 0x0000400014139812 */ /* 0x000fe400078efcff */
[----:B------:R-:W-:Y:S01]  /*4e50*/  ISETP.NE.OR P2, PT, R21, R2, P2 ;  /* 0x000000021500720c */ /* 0x000fe20001745670 */
[----:B------:R0:W-:Y:S01]  /*4e60*/  @!P0 STS [R15+0xc], R18 ;  /* 0x00000c120f008388 */ /* 0x0001e20000000800 */
[----:B------:R-:W-:-:S02]  /*4e70*/  ISETP.GE.U32.AND P3, PT, R16, 0x4000, PT ;  /* 0x000040001000780c */ /* 0x000fc40003f66070 */
[----:B------:R-:W-:Y:S01]  /*4e80*/  LOP3.LUT R21, R16, 0x3, RZ, 0xc0, !PT ;  /* 0x0000000310157812 */ /* 0x000fe200078ec0ff */
[----:B------:R0:W-:Y:S01]  /*4e90*/  @!P1 STS [R15], R19 ;  /* 0x000000130f009388 */ /* 0x0001e20000000800 */
[----:B------:R-:W-:-:S04]  /*4ea0*/  ISETP.NE.OR P3, PT, R23, R8, !P3 ;  /* 0x000000081700720c */ /* 0x000fc80005f65670 */
[----:B------:R-:W-:-:S03]  /*4eb0*/  ISETP.NE.OR P3, PT, R21, R2, P3 ;  /* 0x000000021500720c */ /* 0x000fc60001f65670 */
[----:B------:R-:W-:Y:S01]  /*4ec0*/  @!P2 LOP3.LUT R20, R17, 0x3fff, RZ, 0xc0, !PT ;  /* 0x00003fff1114a812 */ /* 0x000fe200078ec0ff */
[----:B------:R-:W-:Y:S09]  /*4ed0*/  @!P1 BRA `(.L_x_35) ;  /* 0x00000000000c9947 */ /* 0x000ff20003800000 */
[----:B------:R-:W-:-:S13]  /*4ee0*/  ISETP.GE.U32.AND P5, PT, R19, 0x4000, PT ;  /* 0x000040001300780c */ /* 0x000fda0003fa6070 */
[----:B0-----:R-:W-:-:S05]  /*4ef0*/  @P5 VIADD R19, R19, 0x4000 ;  /* 0x0000400013135836 */ /* 0x001fca0000000000 */
[----:B------:R1:W-:Y:S02]  /*4f00*/  @P5 STS [R15], R19 ;  /* 0x000000130f005388 */ /* 0x0003e40000000800 */
.L_x_35:
[----:B------:R-:W-:Y:S05]  /*4f10*/  BSYNC.RECONVERGENT B2 ;  /* 0x0000000000027941 */ /* 0x000fea0003800200 */
.L_x_34:
[----:B------:R-:W-:Y:S01]  /*4f20*/  @!P2 LOP3.LUT R17, R20, 0x4000, RZ, 0xfc, !PT ;  /* 0x000040001411a812 */ /* 0x000fe200078efcff */
[----:B------:R-:W-:Y:S01]  /*4f30*/  BSSY.RECONVERGENT B2, `(.L_x_36) ;  /* 0x0000008000027945 */ /* 0x000fe20003800200 */
[----:B------:R-:W-:Y:S02]  /*4f40*/  ISETP.GE.U32.AND P6, PT, R19, 0x4000, PT ;  /* 0x000040001300780c */ /* 0x000fe40003fc6070 */
[----:B01----:R-:W-:Y:S01]  /*4f50*/  SHF.R.U32.HI R19, RZ, 0xe, R19 ;  /* 0x0000000eff137819 */ /* 0x003fe20000011613 */
[----:B------:R0:W-:Y:S01]  /*4f60*/  @!P2 STS [R15+0x4], R17 ;  /* 0x000004110f00a388 */ /* 0x0001e20000000800 */
[----:B------:R-:W-:Y:S09]  /*4f70*/  @!P2 BRA `(.L_x_37) ;  /* 0x00000000000ca947 */ /* 0x000ff20003800000 */
[----:B------:R-:W-:-:S13]  /*4f80*/  ISETP.GE.U32.AND P5, PT, R17, 0x4000, PT ;  /* 0x000040001100780c */ /* 0x000fda0003fa6070 */
[----:B0-----:R-:W-:-:S05]  /*4f90*/  @P5 VIADD R17, R17, 0x4000 ;  /* 0x0000400011115836 */ /* 0x001fca0000000000 */
[----:B------:R1:W-:Y:S02]  /*4fa0*/  @P5 STS [R15+0x4], R17 ;  /* 0x000004110f005388 */ /* 0x0003e40000000800 */
.L_x_37:
[----:B------:R-:W-:Y:S05]  /*4fb0*/  BSYNC.RECONVERGENT B2 ;  /* 0x0000000000027941 */ /* 0x000fea0003800200 */
.L_x_36:
[----:B------:R-:W-:Y:S01]  /*4fc0*/  @!P3 LOP3.LUT R21, R16, 0x3fff, RZ, 0xc0, !PT ;  /* 0x00003fff1015b812 */ /* 0x000fe200078ec0ff */
[C---:B------:R-:W-:Y:S01]  /*4fd0*/  VIADD R20, R12.reuse, 0x1 ;  /* 0x000000010c147836 */ /* 0x040fe20000000000 */
[-C--:B------:R-:W-:Y:S01]  /*4fe0*/  ISETP.GT.U32.AND P5, PT, R19, R14.reuse, PT ;  /* 0x0000000e1300720c */ /* 0x080fe20003fa4070 */
[----:B------:R-:W-:Y:S01]  /*4ff0*/  BSSY.RECONVERGENT B2, `(.L_x_38) ;  /* 0x0000011000027945 */ /* 0x000fe20003800200 */
[----:B------:R-:W-:Y:S01]  /*5000*/  @!P3 LOP3.LUT R16, R21, 0x4000, RZ, 0xfc, !PT ;  /* 0x000040001510b812 */ /* 0x000fe200078efcff */
[----:B------:R-:W-:Y:S01]  /*5010*/  @!P1 IMAD.MOV.U32 R22, RZ, RZ, R12 ;  /* 0x000000ffff169224 */ /* 0x000fe200078e000c */
[----:B------:R-:W-:Y:S01]  /*5020*/  VIMNMX.U32 R19, PT, PT, R19, R14, !PT ;  /* 0x0000000e13137248 */ /* 0x000fe20007fe0000 */
[----:B------:R-:W-:Y:S01]  /*5030*/  @!P2 IMAD.MOV.U32 R22, RZ, RZ, R20 ;  /* 0x000000ffff16a224 */ /* 0x000fe200078e0014 */
[----:B------:R-:W-:Y:S01]  /*5040*/  SHF.R.U32.HI R14, RZ, 0xe, R17 ;  /* 0x0000000eff0e7819 */ /* 0x000fe20000011611 */
[----:B------:R2:W-:Y:S01]  /*5050*/  @!P3 STS [R15+0x8], R16 ;  /* 0x000008100f00b388 */ /* 0x0005e20000000800 */
[----:B------:R-:W-:-:S02]  /*5060*/  SEL R13, R12, R13, !P6 ;  /* 0x0000000d0c0d7207 */ /* 0x000fc40007000000 */
[----:B------:R-:W-:Y:S02]  /*5070*/  ISETP.GE.U32.AND P6, PT, R17, 0x4000, PT ;  /* 0x000040001100780c */ /* 0x000fe40003fc6070 */
[----:B------:R-:W-:Y:S02]  /*5080*/  ISETP.GT.U32.AND P1, PT, R14, R19, PT ;  /* 0x000000130e00720c */ /* 0x000fe40003f24070 */
[----:B------:R-:W-:Y:S02]  /*5090*/  VIMNMX.U32 R24, PT, PT, R19, R14, !PT ;  /* 0x0000000e13187248 */ /* 0x000fe40007fe0000 */
[----:B------:R-:W-:Y:S02]  /*50a0*/  SEL R14, R12, R11, P5 ;  /* 0x0000000b0c0e7207 */ /* 0x000fe40002800000 */
[----:B------:R-:W-:Y:S01]  /*50b0*/  SEL R13, R20, R13, !P6 ;  /* 0x0000000d140d7207 */ /* 0x000fe20007000000 */
[----:B--2---:R-:W-:Y:S06]  /*50c0*/  @!P3 BRA `(.L_x_39) ;  /* 0x00000000000cb947 */ /* 0x004fec0003800000 */
[----:B------:R-:W-:-:S13]  /*50d0*/  ISETP.GE.U32.AND P2, PT, R16, 0x4000, PT ;  /* 0x000040001000780c */ /* 0x000fda0003f46070 */
[----:B------:R-:W-:-:S05]  /*50e0*/  @P2 VIADD R16, R16, 0x4000 ;  /* 0x0000400010102836 */ /* 0x000fca0000000000 */
[----:B------:R2:W-:Y:S02]  /*50f0*/  @P2 STS [R15+0x8], R16 ;  /* 0x000008100f002388 */ /* 0x0005e40000000800 */
.L_x_39:
[----:B------:R-:W-:Y:S05]  /*5100*/  BSYNC.RECONVERGENT B2 ;  /* 0x0000000000027941 */ /* 0x000fea0003800200 */
.L_x_38:
[----:B------:R-:W-:Y:S01]  /*5110*/  SHF.R.U32.HI R11, RZ, 0xe, R16 ;  /* 0x0000000eff0b7819 */ /* 0x000fe20000011610 */
[----:B01----:R-:W-:Y:S01]  /*5120*/  VIADD R17, R12, 0x2 ;  /* 0x000000020c117836 */ /* 0x003fe20000000000 */
[----:B------:R-:W-:Y:S01]  /*5130*/  SEL R14, R20, R14, P1 ;  /* 0x0000000e140e7207 */ /* 0x000fe20000800000 */
[----:B------:R-:W-:Y:S01]  /*5140*/  BSSY.RECONVERGENT B2, `(.L_x_40) ;  /* 0x000000d000027945 */ /* 0x000fe20003800200 */
[----:B------:R-:W-:Y:S01]  /*5150*/  ISETP.GE.U32.AND P2, PT, R16, 0x4000, PT ;  /* 0x000040001000780c */ /* 0x000fe20003f46070 */
[----:B--2---:R-:W-:Y:S01]  /*5160*/  VIADD R16, R12, 0x3 ;  /* 0x000000030c107836 */ /* 0x004fe20000000000 */
        /* <DEDUP_REMOVED lines=10> */
.L_x_41:
[----:B------:R-:W-:Y:S05]  /*5210*/  BSYNC.RECONVERGENT B2 ;  /* 0x0000000000027941 */ /* 0x000fea0003800200 */
.L_x_40:
        /* <DEDUP_REMOVED lines=9> */
[----:B------:R-:W-:-:S13]  /*52b0*/  ISETP.NE.AND P0, PT, R22, -0x1, PT ;  /* 0xffffffff1600780c */ /* 0x000fda0003f05270 */
[----:B------:R-:W-:Y:S05]  /*52c0*/  @P0 BRA `(.L_x_33) ;  /* 0x0000003000c80947 */ /* 0x000fea0003800000 */
[----:B------:R-:W-:-:S13]  /*52d0*/  ISETP.NE.AND P0, PT, R13, -0x1, PT ;  /* 0xffffffff0d00780c */ /* 0x000fda0003f05270 */
[----:B------:R-:W-:Y:S05]  /*52e0*/  @!P0 BRA `(.L_x_43) ;  /* 0x00000000002c8947 */ /* 0x000fea0003800000 */
[----:B0-----:R-:W0:Y:S02]  /*52f0*/  LDC.64 R14, c[0x4][0x18] ;  /* 0x01000600ff0e7b82 */ /* 0x001e240000000a00 */
[----:B0-----:R-:W2:Y:S01]  /*5300*/  LDG.E R11, desc[UR8][R14.64] ;  /* 0x000000080e0b7981 */ /* 0x001ea2000c1e1900 */
[----:B------:R-:W-:Y:S02]  /*5310*/  VIADD R17, R4, 0xffffffff ;  /* 0xffffffff04117836 */ /* 0x000fe40000000000 */
[----:B------:R-:W-:Y:S02]  /*5320*/  IMAD R10, R13, 0x4, R10 ;  /* 0x000000040d0a7824 */ /* 0x000fe400078e020a */
[----:B------:R-:W-:-:S05]  /*5330*/  IMAD R17, R2, 0x8000, R17 ;  /* 0x0000800002117824 */ /* 0x000fca00078e0211 */
[----:B------:R-:W-:-:S04]  /*5340*/  SHF.R.U32.HI R17, RZ, 0x3, R17 ;  /* 0x00000003ff117819 */ /* 0x000fc80000011611 */
[----:B------:R-:W-:-:S05]  /*5350*/  LOP3.LUT R17, R0, 0x3ffc, R17, 0xf8, !PT ;  /* 0x00003ffc00117812 */ /* 0x000fca00078ef811 */
[----:B------:R3:W-:Y:S01]  /*5360*/  STS [R10], R17 ;  /* 0x000000110a007388 */ /* 0x0007e20000000800 */
[----:B--2---:R-:W-:-:S05]  /*5370*/  VIADD R11, R11, 0x1 ;  /* 0x000000010b0b7836 */ /* 0x004fca0000000000 */
[----:B------:R3:W-:Y:S01]  /*5380*/  STG.E desc[UR8][R14.64], R11 ;  /* 0x0000000b0e007986 */ /* 0x0007e2000c101908 */
[----:B------:R-:W-:Y:S05]  /*5390*/  BRA `(.L_x_33) ;  /* 0x0000003000947947 */ /* 0x000fea0003800000 */
.L_x_43:
[----:B------:R-:W1:Y:S02]  /*53a0*/  LDC.64 R20, c[0x4][0x10] ;  /* 0x01000400ff147b82 */ /* 0x000e640000000a00 */
[----:B-1----:R-:W2:Y:S01]  /*53b0*/  LDG.E R20, desc[UR8][R20.64] ;  /* 0x0000000814147981 */ /* 0x002ea2000c1e1900 */
[----:B------:R-:W-:Y:S02]  /*53c0*/  IMAD R10, R11, 0x4, R10 ;  /* 0x000000040b0a7824 */ /* 0x000fe400078e020a */
[----:B------:R-:W-:Y:S02]  /*53d0*/  IMAD.MOV.U32 R12, RZ, RZ, -0x1 ;  /* 0xffffffffff0c7424 */ /* 0x000fe400078e00ff */
[----:B------:R-:W-:Y:S01]  /*53e0*/  IMAD.MOV.U32 R13, RZ, RZ, -0x1 ;  /* 0xffffffffff0d7424 */ /* 0x000fe200078e00ff */
[----:B--2---:R-:W-:-:S13]  /*53f0*/  ISETP.NE.AND P0, PT, R20, RZ, PT ;  /* 0x000000ff1400720c */ /* 0x004fda0003f05270 */
[----:B------:R-:W-:Y:S05]  /*5400*/  @!P0 BRA `(.L_x_44) ;  /* 0x0000000c00948947 */ /* 0x000fea0003800000 */
[----:B0-----:R-:W0:Y:S01]  /*5410*/  LDC.64 R14, c[0x4][0x8] ;  /* 0x01000200ff0e7b82 */ /* 0x001e220000000a00 */
        /* <DEDUP_REMOVED lines=19> */
.L_x_48:
        /* <DEDUP_REMOVED lines=9> */
[----:B------:R-:W-:Y:S02]  /*55e0*/  LOP3.LUT P6, RZ, R21, 0x3fff, R28, 0x48, !PT ;  /* 0x00003fff15ff7812 */ /* 0x000fe400078c481c */
[----:B------:R-:W-:Y:S01]  /*55f0*/  LOP3.LUT P2, RZ, R19, R26, RZ, 0xfc, !PT ;  /* 0x0000001a13ff7212 */ /* 0x000fe2000784fcff */
[----:B------:R-:W-:Y:S01]  /*5600*/  VIADD R26, R25, 0x2 ;  /* 0x00000002191a7836 */ /* 0x000fe20000000000 */
[----:B------:R-:W-:-:S04]  /*5610*/  LOP3.LUT R27, R27, 0x3, RZ, 0xc0, !PT ;  /* 0x000000031b1b7812 */ /* 0x000fc800078ec0ff */
[----:B------:R-:W-:Y:S02]  /*5620*/  SHF.R.U32.HI R19, RZ, 0x1, R26 ;  /* 0x00000001ff137819 */ /* 0x000fe4000001161a */
[----:B------:R-:W-:Y:S02]  /*5630*/  SHF.R.U32.HI R28, RZ, 0x2, R28 ;  /* 0x00000002ff1c7819 */ /* 0x000fe4000001161c */
[----:B------:R-:W-:Y:S01]  /*5640*/  ISETP.NE.AND P1, PT, R27, R2, PT ;  /* 0x000000021b00720c */ /* 0x000fe20003f25270 */
[----:B------:R-:W-:-:S06]  /*5650*/  IMAD.WIDE.U32 R16, R19, 0x4, R14 ;  /* 0x0000000413107825 */ /* 0x000fcc00078e000e */
[----:B------:R-:W2:Y:S01]  /*5660*/  LD.E R16, desc[UR8][R16.64] ;  /* 0x0000000810107980 */ /* 0x000ea2000c101900 */
[----:B------:R-:W-:Y:S02]  /*5670*/  LOP3.LUT R19, R28, 0xfff, RZ, 0xc0, !PT ;  /* 0x00000fff1c137812 */ /* 0x000fe400078ec0ff */
[----:B------:R-:W-:Y:S01]  /*5680*/  LOP3.LUT R27, R24, 0xfff, RZ, 0xc0, !PT ;  /* 0x00000fff181b7812 */ /* 0x000fe200078ec0ff */
[----:B------:R-:W-:Y:S01]  /*5690*/  IMAD.MOV.U32 R24, RZ, RZ, R13 ;  /* 0x000000ffff187224 */ /* 0x000fe200078e000d */
[----:B------:R-:W-:Y:S01]  /*56a0*/  ISETP.NE.AND P3, PT, R19, R8, PT ;  /* 0x000000081300720c */ /* 0x000fe20003f65270 */
[----:B------:R-:W-:-:S04]  /*56b0*/  IMAD.SHL.U32 R19, R25, 0x20, RZ ;  /* 0x0000002019137824 */ /* 0x000fc800078e00ff */
[C---:B------:R-:W-:Y:S01]  /*56c0*/  VIADD R13, R19.reuse, 0x20 ;  /* 0x00000020130d7836 */ /* 0x040fe20000000000 */
[----:B------:R-:W-:Y:S02]  /*56d0*/  SEL R12, R19, R12, !P6 ;  /* 0x0000000c130c7207 */ /* 0x000fe40007000000 */
[----:B------:R-:W-:Y:S01]  /*56e0*/  ISETP.NE.AND P6, PT, R27, R8, PT ;  /* 0x000000081b00720c */ /* 0x000fe20003fc5270 */
[----:B------:R-:W-:Y:S01]  /*56f0*/  VIADD R27, R25, 0x4 ;  /* 0x00000004191b7836 */ /* 0x000fe20000000000 */
[----:B------:R-:W-:Y:S02]  /*5700*/  @!P5 SEL R24, R19, R24, !P3 ;  /* 0x000000181318d207 */ /* 0x000fe40005800000 */
[C---:B------:R-:W-:Y:S02]  /*5710*/  SEL R12, R13.reuse, R12, !P2 ;  /* 0x0000000c0d0c7207 */ /* 0x040fe40005000000 */
[----:B------:R-:W-:Y:S02]  /*5720*/  @!P1 SEL R24, R13, R24, !P6 ;  /* 0x000000180d189207 */ /* 0x000fe40007000000 */
[----:B------:R-:W-:-:S02]  /*5730*/  SHF.R.U32.HI R29, RZ, 0x1, R27 ;  /* 0x00000001ff1d7819 */ /* 0x000fc4000001161b */
[----:B--2---:R-:W-:Y:S02]  /*5740*/  LOP3.LUT R13, R16, 0x3, RZ, 0xc0, !PT ;  /* 0x00000003100d7812 */ /* 0x004fe400078ec0ff */
[--C-:B------:R-:W-:Y:S02]  /*5750*/  LOP3.LUT P1, RZ, R21, 0x3fff, R16.reuse, 0x48, !PT ;  /* 0x00003fff15ff7812 */ /* 0x100fe40007824810 */
[----:B------:R-:W-:Y:S02]  /*5760*/  ISETP.NE.AND P2, PT, R13, R2, PT ;  /* 0x000000020d00720c */ /* 0x000fe40003f45270 */
[----:B------:R-:W-:-:S04]  /*5770*/  SHF.R.U32.HI R13, RZ, 0x2, R16 ;  /* 0x00000002ff0d7819 */ /* 0x000fc80000011610 */
[----:B------:R-:W-:-:S04]  /*5780*/  LOP3.LUT R13, R13, 0xfff, RZ, 0xc0, !PT ;  /* 0x00000fff0d0d7812 */ /* 0x000fc800078ec0ff */
[----:B------:R-:W-:Y:S01]  /*5790*/  ISETP.NE.AND P3, PT, R13, R8, PT ;  /* 0x000000080d00720c */ /* 0x000fe20003f65270 */
[----:B------:R-:W-:Y:S01]  /*57a0*/  IMAD.SHL.U32 R13, R26, 0x20, RZ ;  /* 0x000000201a0d7824 */ /* 0x000fe200078e00ff */
[--C-:B------:R-:W-:Y:S02]  /*57b0*/  SHF.R.U32.HI R26, RZ, 0xe, R16.reuse ;  /* 0x0000000eff1a7819 */ /* 0x100fe40000011610 */
[----:B------:R-:W-:Y:S02]  /*57c0*/  SHF.R.U32.HI R16, RZ, 0x10, R16 ;  /* 0x00000010ff107819 */ /* 0x000fe40000011610 */
[C---:B------:R-:W-:Y:S02]  /*57d0*/  SEL R17, R13.reuse, R12, !P1 ;  /* 0x0000000c0d117207 */ /* 0x040fe40004800000 */
[----:B------:R-:W-:Y:S02]  /*57e0*/  @!P2 SEL R24, R13, R24, !P3 ;  /* 0x000000180d18a207 */ /* 0x000fe40005800000 */
[----:B------:R-:W-:-:S02]  /*57f0*/  LOP3.LUT R12, R21, 0x3, R26, 0x48, !PT ;  /* 0x00000003150c7812 */ /* 0x000fc400078e481a */
[----:B------:R-:W-:-:S04]  /*5800*/  LOP3.LUT R13, R23, 0xfff, R16, 0x48, !PT ;  /* 0x00000fff170d7812 */ /* 0x000fc800078e4810 */
[----:B------:R-:W-:Y:S02]  /*5810*/  LOP3.LUT P1, RZ, R12, R13, RZ, 0xfc, !PT ;  /* 0x0000000d0cff7212 */ /* 0x000fe4000782fcff */
[----:B------:R-:W-:-:S04]  /*5820*/  LOP3.LUT R13, R26, 0x3, RZ, 0xc0, !PT ;  /* 0x000000031a0d7812 */ /* 0x000fc800078ec0ff */
[----:B------:R-:W-:Y:S01]  /*5830*/  ISETP.NE.AND P2, PT, R13, R2, PT ;  /* 0x000000020d00720c */ /* 0x000fe20003f45270 */
[----:B------:R-:W-:-:S06]  /*5840*/  IMAD.WIDE.U32 R12, R29, 0x4, R14 ;  /* 0x000000041d0c7825 */ /* 0x000fcc00078e000e */
[----:B------:R-:W2:Y:S01]  /*5850*/  LD.E R12, desc[UR8][R12.64] ;  /* 0x000000080c0c7980 */ /* 0x000ea2000c101900 */
[----:B------:R-:W-:Y:S01]  /*5860*/  LOP3.LUT R29, R16, 0xfff, RZ, 0xc0, !PT ;  /* 0x00000fff101d7812 */ /* 0x000fe200078ec0ff */
[----:B------:R-:W-:Y:S02]  /*5870*/  VIADD R16, R19, 0x60 ;  /* 0x0000006013107836 */ /* 0x000fe40000000000 */
[----:B------:R-:W-:Y:S01]  /*5880*/  IMAD.SHL.U32 R27, R27, 0x20, RZ ;  /* 0x000000201b1b7824 */ /* 0x000fe200078e00ff */
[----:B------:R-:W-:Y:S02]  /*5890*/  ISETP.NE.AND P3, PT, R29, R8, PT ;  /* 0x000000081d00720c */ /* 0x000fe40003f65270 */
[C---:B------:R-:W-:Y:S02]  /*58a0*/  SEL R17, R16.reuse, R17, !P1 ;  /* 0x0000001110117207 */ /* 0x040fe40004800000 */
[----:B------:R-:W-:Y:S02]  /*58b0*/  @!P2 SEL R24, R16, R24, !P3 ;  /* 0x000000181018a207 */ /* 0x000fe40005800000 */
[----:B--2---:R-:W-:-:S02]  /*58c0*/  LOP3.LUT R29, R12, 0x3, RZ, 0xc0, !PT ;  /* 0x000000030c1d7812 */ /* 0x004fc400078ec0ff */
[--C-:B------:R-:W-:Y:S02]  /*58d0*/  SHF.R.U32.HI R16, RZ, 0x2, R12.reuse ;  /* 0x00000002ff107819 */ /* 0x100fe4000001160c */
[----:B------:R-:W-:Y:S02]  /*58e0*/  ISETP.NE.AND P2, PT, R29, R2, PT ;  /* 0x000000021d00720c */ /* 0x000fe40003f45270 */
[----:B------:R-:W-:Y:S02]  /*58f0*/  LOP3.LUT R29, R16, 0xfff, RZ, 0xc0, !PT ;  /* 0x00000fff101d7812 */ /* 0x000fe400078ec0ff */
[--C-:B------:R-:W-:Y:S02]  /*5900*/  LOP3.LUT P1, RZ, R21, 0x3fff, R12.reuse, 0x48, !PT ;  /* 0x00003fff15ff7812 */ /* 0x100fe4000782480c */
[----:B------:R-:W-:Y:S02]  /*5910*/  ISETP.NE.AND P3, PT, R29, R8, PT ;  /* 0x000000081d00720c */ /* 0x000fe40003f65270 */
[----:B------:R-:W-:-:S02]  /*5920*/  SHF.R.U32.HI R26, RZ, 0xe, R12 ;  /* 0x0000000eff1a7819 */ /* 0x000fc4000001160c */
[----:B------:R-:W-:Y:S02]  /*5930*/  SHF.R.U32.HI R16, RZ, 0x10, R12 ;  /* 0x00000010ff107819 */ /* 0x000fe4000001160c */
[C---:B------:R-:W-:Y:S02]  /*5940*/  SEL R17, R27.reuse, R17, !P1 ;  /* 0x000000111b117207 */ /* 0x040fe40004800000 */
[----:B------:R-:W-:Y:S01]  /*5950*/  @!P2 SEL R24, R27, R24, !P3 ;  /* 0x000000181b18a207 */ /* 0x000fe20005800000 */
[----:B------:R-:W-:Y:S01]  /*5960*/  VIADD R27, R25, 0x6 ;  /* 0x00000006191b7836 */ /* 0x000fe20000000000 */
[----:B------:R-:W-:Y:S02]  /*5970*/  LOP3.LUT R12, R21, 0x3, R26, 0x48, !PT ;  /* 0x00000003150c7812 */ /* 0x000fe400078e481a */
[----:B------:R-:W-:Y:S02]  /*5980*/  LOP3.LUT R13, R23, 0xfff, R16, 0x48, !PT ;  /* 0x00000fff170d7812 */ /* 0x000fe400078e4810 */
[----:B------:R-:W-:-:S02]  /*5990*/  SHF.R.U32.HI R29, RZ, 0x1, R27 ;  /* 0x00000001ff1d7819 */ /* 0x000fc4000001161b */
        /* <DEDUP_REMOVED lines=8> */
[----:B------:R-:W-:Y:S01]  /*5a20*/  ISETP.NE.AND P3, PT, R29, R8, PT ;  /* 0x000000081d00720c */ /* 0x000fe20003f65270 */
[----:B------:R-:W-:Y:S01]  /*5a30*/  VIADD R25, R25, 0x8 ;  /* 0x0000000819197836 */ /* 0x000fe20000000000 */
[C---:B------:R-:W-:Y:S02]  /*5a40*/  SEL R17, R16.reuse, R17, !P1 ;  /* 0x0000001110117207 */ /* 0x040fe40004800000 */
[----:B------:R-:W-:Y:S02]  /*5a50*/  @!P2 SEL R24, R16, R24, !P3 ;  /* 0x000000181018a207 */ /* 0x000fe40005800000 */
[----:B------:R-:W-:-:S02]  /*5a60*/  ISETP.GE.AND P5, PT, R25, R18, PT ;  /* 0x000000121900720c */ /* 0x000fc40003fa6270 */
[----:B--2---:R-:W-:Y:S02]  /*5a70*/  LOP3.LUT R29, R12, 0x3, RZ, 0xc0, !PT ;  /* 0x000000030c1d7812 */ /* 0x004fe400078ec0ff */
[--C-:B------:R-:W-:Y:S02]  /*5a80*/  SHF.R.U32.HI R16, RZ, 0x2, R12.reuse ;  /* 0x00000002ff107819 */ /* 0x100fe4000001160c */
[----:B------:R-:W-:Y:S02]  /*5a90*/  ISETP.NE.AND P2, PT, R29, R2, PT ;  /* 0x000000021d00720c */ /* 0x000fe40003f45270 */
[----:B------:R-:W-:Y:S02]  /*5aa0*/  LOP3.LUT R29, R16, 0xfff, RZ, 0xc0, !PT ;  /* 0x00000fff101d7812 */ /* 0x000fe400078ec0ff */
[----:B------:R-:W-:Y:S02]  /*5ab0*/  SHF.R.U32.HI R16, RZ, 0xe, R12 ;  /* 0x0000000eff107819 */ /* 0x000fe4000001160c */
[----:B------:R-:W-:-:S02]  /*5ac0*/  ISETP.NE.AND P3, PT, R29, R8, PT ;  /* 0x000000081d00720c */ /* 0x000fc40003f65270 */
[----:B------:R-:W-:Y:S02]  /*5ad0*/  LOP3.LUT R13, R16, 0x3, RZ, 0xc0, !PT ;  /* 0x00000003100d7812 */ /* 0x000fe400078ec0ff */
[--C-:B------:R-:W-:Y:S02]  /*5ae0*/  LOP3.LUT P1, RZ, R21, 0x3fff, R12.reuse, 0x48, !PT ;  /* 0x00003fff15ff7812 */ /* 0x100fe4000782480c */
[----:B------:R-:W-:Y:S02]  /*5af0*/  SHF.R.U32.HI R12, RZ, 0x10, R12 ;  /* 0x00000010ff0c7819 */ /* 0x000fe4000001160c */
[----:B------:R-:W-:Y:S02]  /*5b00*/  @!P2 SEL R24, R27, R24, !P3 ;  /* 0x000000181b18a207 */ /* 0x000fe40005800000 */
[----:B------:R-:W-:Y:S02]  /*5b10*/  ISETP.NE.AND P2, PT, R13, R2, PT ;  /* 0x000000020d00720c */ /* 0x000fe40003f45270 */
[----:B------:R-:W-:-:S02]  /*5b20*/  LOP3.LUT R13, R12, 0xfff, RZ, 0xc0, !PT ;  /* 0x00000fff0c0d7812 */ /* 0x000fc400078ec0ff */
[----:B------:R-:W-:Y:S02]  /*5b30*/  LOP3.LUT R16, R21, 0x3, R16, 0x48, !PT ;  /* 0x0000000315107812 */ /* 0x000fe400078e4810 */
[----:B------:R-:W-:Y:S02]  /*5b40*/  ISETP.NE.AND P3, PT, R13, R8, PT ;  /* 0x000000080d00720c */ /* 0x000fe40003f65270 */
[----:B------:R-:W-:Y:S01]  /*5b50*/  LOP3.LUT R13, R23, 0xfff, R12, 0x48, !PT ;  /* 0x00000fff170d7812 */ /* 0x000fe200078e480c */
[----:B------:R-:W-:Y:S01]  /*5b60*/  VIADD R12, R19, 0xe0 ;  /* 0x000000e0130c7836 */ /* 0x000fe20000000000 */
[----:B------:R-:W-:Y:S02]  /*5b70*/  SEL R17, R27, R17, !P1 ;  /* 0x000000111b117207 */ /* 0x000fe40004800000 */
[----:B------:R-:W-:Y:S02]  /*5b80*/  LOP3.LUT P1, RZ, R16, R13, RZ, 0xfc, !PT ;  /* 0x0000000d10ff7212 */ /* 0x000fe4000782fcff */
[----:B------:R-:W-:-:S02]  /*5b90*/  @!P2 SEL R24, R12, R24, !P3 ;  /* 0x000000180c18a207 */ /* 0x000fc40005800000 */
[----:B------:R-:W-:-:S03]  /*5ba0*/  SEL R12, R12, R17, !P1 ;  /* 0x000000110c0c7207 */ /* 0x000fc60004800000 */
[----:B------:R-:W-:Y:S01]  /*5bb0*/  IMAD.MOV.U32 R13, RZ, RZ, R24 ;  /* 0x000000ffff0d7224 */ /* 0x000fe200078e0018 */
[----:B------:R-:W-:Y:S06]  /*5bc0*/  @!P5 BRA `(.L_x_48) ;  /* 0xfffffff80060d947 */ /* 0x000fec000383ffff */
.L_x_47:
        /* <DEDUP_REMOVED lines=21> */
[----:B------:R-:W-:Y:S01]  /*5d20*/  LOP3.LUT R17, R16, 0xfff, RZ, 0xc0, !PT ;  /* 0x00000fff10117812 */ /* 0x000fe200078ec0ff */
[----:B------:R-:W-:Y:S01]  /*5d30*/  IMAD.SHL.U32 R16, R25, 0x20, RZ ;  /* 0x0000002019107824 */ /* 0x000fe200078e00ff */
[----:B------:R-:W-:Y:S01]  /*5d40*/  ISETP.NE.AND P2, PT, R27, R2, PT ;  /* 0x000000021b00720c */ /* 0x000fe20003f45270 */
[----:B------:R-:W-:Y:S01]  /*5d50*/  VIADD R25, R25, 0x4 ;  /* 0x0000000419197836 */ /* 0x000fe20000000000 */
[----:B------:R-:W-:-:S02]  /*5d60*/  ISETP.NE.AND P6, PT, R17, R8, PT ;  /* 0x000000081100720c */ /* 0x000fc40003fc5270 */
[----:B------:R-:W-:Y:S02]  /*5d70*/  LOP3.LUT R17, R26, 0xfff, RZ, 0xc0, !PT ;  /* 0x00000fff1a117812 */ /* 0x000fe400078ec0ff */
[C---:B------:R-:W-:Y:S02]  /*5d80*/  SEL R12, R16.reuse, R12, !P1 ;  /* 0x0000000c100c7207 */ /* 0x040fe40004800000 */
[----:B------:R-:W-:Y:S01]  /*5d90*/  ISETP.NE.AND P3, PT, R17, R8, PT ;  /* 0x000000081100720c */ /* 0x000fe20003f65270 */
[C---:B------:R-:W-:Y:S01]  /*5da0*/  VIADD R17, R16.reuse, 0x20 ;  /* 0x0000002010117836 */ /* 0x040fe20000000000 */
[C---:B------:R-:W-:Y:S01]  /*5db0*/  @!P5 SEL R13, R16.reuse, R13, !P6 ;  /* 0x0000000d100dd207 */ /* 0x040fe20007000000 */
[----:B------:R-:W-:-:S03]  /*5dc0*/  VIADD R16, R16, 0x60 ;  /* 0x0000006010107836 */ /* 0x000fc60000000000 */
[C---:B------:R-:W-:Y:S02]  /*5dd0*/  SEL R12, R17.reuse, R12, !P0 ;  /* 0x0000000c110c7207 */ /* 0x040fe40004000000 */
[----:B------:R-:W-:Y:S02]  /*5de0*/  @!P2 SEL R13, R17, R13, !P3 ;  /* 0x0000000d110da207 */ /* 0x000fe40005800000 */
[--C-:B--2---:R-:W-:Y:S02]  /*5df0*/  SHF.R.U32.HI R26, RZ, 0x2, R18.reuse ;  /* 0x00000002ff1a7819 */ /* 0x104fe40000011612 */
[----:B------:R-:W-:Y:S02]  /*5e00*/  LOP3.LUT R17, R18, 0x3, RZ, 0xc0, !PT ;  /* 0x0000000312117812 */ /* 0x000fe400078ec0ff */
[----:B------:R-:W-:Y:S02]  /*5e10*/  LOP3.LUT R19, R26, 0xfff, RZ, 0xc0, !PT ;  /* 0x00000fff1a137812 */ /* 0x000fe400078ec0ff */
[----:B------:R-:W-:-:S02]  /*5e20*/  SHF.R.U32.HI R26, RZ, 0xe, R18 ;  /* 0x0000000eff1a7819 */ /* 0x000fc40000011612 */
[-C--:B------:R-:W-:Y:S02]  /*5e30*/  ISETP.NE.AND P2, PT, R17, R2.reuse, PT ;  /* 0x000000021100720c */ /* 0x080fe40003f45270 */
[----:B------:R-:W-:Y:S02]  /*5e40*/  LOP3.LUT R17, R26, 0x3, RZ, 0xc0, !PT ;  /* 0x000000031a117812 */ /* 0x000fe400078ec0ff */
[--C-:B------:R-:W-:Y:S02]  /*5e50*/  LOP3.LUT P0, RZ, R21, 0x3fff, R18.reuse, 0x48, !PT ;  /* 0x00003fff15ff7812 */ /* 0x100fe40007804812 */
[----:B------:R-:W-:Y:S02]  /*5e60*/  ISETP.NE.AND P3, PT, R17, R2, PT ;  /* 0x000000021100720c */ /* 0x000fe40003f65270 */
[----:B------:R-:W-:Y:S02]  /*5e70*/  SHF.R.U32.HI R18, RZ, 0x10, R18 ;  /* 0x00000010ff127819 */ /* 0x000fe40000011612 */
[----:B------:R-:W-:-:S02]  /*5e80*/  ISETP.NE.AND P1, PT, R19, R8, PT ;  /* 0x000000081300720c */ /* 0x000fc40003f25270 */
[----:B------:R-:W-:Y:S02]  /*5e90*/  LOP3.LUT R26, R21, 0x3, R26, 0x48, !PT ;  /* 0x00000003151a7812 */ /* 0x000fe400078e481a */
[----:B------:R-:W-:Y:S02]  /*5ea0*/  LOP3.LUT R17, R23, 0xfff, R18, 0x48, !PT ;  /* 0x00000fff17117812 */ /* 0x000fe400078e4812 */
[----:B------:R-:W-:Y:S02]  /*5eb0*/  LOP3.LUT R19, R18, 0xfff, RZ, 0xc0, !PT ;  /* 0x00000fff12137812 */ /* 0x000fe400078ec0ff */
[----:B------:R-:W-:Y:S02]  /*5ec0*/  LOP3.LUT P5, RZ, R26, R17, RZ, 0xfc, !PT ;  /* 0x000000111aff7212 */ /* 0x000fe400078afcff */
[----:B------:R-:W-:Y:S02]  /*5ed0*/  ISETP.NE.AND P6, PT, R19, R8, PT ;  /* 0x000000081300720c */ /* 0x000fe40003fc5270 */
[----:B------:R-:W-:-:S02]  /*5ee0*/  SEL R12, R24, R12, !P0 ;  /* 0x0000000c180c7207 */ /* 0x000fc40004000000 */
[----:B------:R-:W-:Y:S02]  /*5ef0*/  @!P2 SEL R13, R24, R13, !P1 ;  /* 0x0000000d180da207 */ /* 0x000fe40004800000 */
[----:B------:R-:W-:Y:S02]  /*5f00*/  PLOP3.LUT P0, PT, PT, PT, PT, 0x8, 0x80 ;  /* 0x000000000080781c */ /* 0x000fe40003f0e170 */
[C---:B------:R-:W-:Y:S02]  /*5f10*/  SEL R12, R16.reuse, R12, !P5 ;  /* 0x0000000c100c7207 */ /* 0x040fe40006800000 */
[----:B------:R-:W-:-:S09]  /*5f20*/  @!P3 SEL R13, R16, R13, !P6 ;  /* 0x0000000d100db207 */ /* 0x000fd20007000000 */
.L_x_49:
[----:B------:R-:W-:-:S13]  /*5f30*/  ISETP.NE.OR P0, PT, R25, R22, P0 ;  /* 0x000000161900720c */ /* 0x000fda0000705670 */
[----:B------:R-:W-:Y:S05]  /*5f40*/  @!P0 BRA `(.L_x_45) ;  /* 0x0000000000748947 */ /* 0x000fea0003800000 */
.L_x_46:
        /* <DEDUP_REMOVED lines=14> */
[----:B------:R-:W-:Y:S01]  /*6030*/  ISETP.NE.AND P5, PT, R19, R8, PT ;  /* 0x000000081300720c */ /* 0x000fe20003fa5270 */
[----:B------:R-:W-:Y:S01]  /*6040*/  VIADD R19, R17, 0x20 ;  /* 0x0000002011137836 */ /* 0x000fe20000000000 */
[----:B------:R-:W-:-:S02]  /*6050*/  ISETP.NE.AND P1, PT, R27, R2, PT ;  /* 0x000000021b00720c */ /* 0x000fc40003f25270 */
[----:B------:R-:W-:Y:S02]  /*6060*/  @!P3 SEL R16, R17, R16, !P5 ;  /* 0x000000101110b207 */ /* 0x000fe40006800000 */
[----:B------:R-:W-:Y:S02]  /*6070*/  ISETP.NE.AND P5, PT, R25, R22, PT ;  /* 0x000000161900720c */ /* 0x000fe40003fa5270 */
[----:B------:R-:W-:Y:S02]  /*6080*/  LOP3.LUT R29, R18, 0xfff, RZ, 0xc0, !PT ;  /* 0x00000fff121d7812 */ /* 0x000fe400078ec0ff */
[----:B------:R-:W-:Y:S02]  /*6090*/  LOP3.LUT R24, R21, 0x3, R24, 0x48, !PT ;  /* 0x0000000315187812 */ /* 0x000fe400078e4818 */
[----:B------:R-:W-:Y:S02]  /*60a0*/  ISETP.NE.AND P0, PT, R29, R8, PT ;  /* 0x000000081d00720c */ /* 0x000fe40003f05270 */
[----:B------:R-:W-:-:S02]  /*60b0*/  LOP3.LUT R13, R23, 0xfff, R18, 0x48, !PT ;  /* 0x00000fff170d7812 */ /* 0x000fc400078e4812 */
[----:B------:R-:W-:Y:S02]  /*60c0*/  @!P1 SEL R16, R19, R16, !P0 ;  /* 0x0000001013109207 */ /* 0x000fe40004000000 */
[----:B------:R-:W-:Y:S02]  /*60d0*/  LOP3.LUT P3, RZ, R24, R13, RZ, 0xfc, !PT ;  /* 0x0000000d18ff7212 */ /* 0x000fe4000786fcff */
[----:B------:R-:W-:Y:S01]  /*60e0*/  SEL R12, R17, R12, !P2 ;  /* 0x0000000c110c7207 */ /* 0x000fe20005000000 */
[----:B------:R-:W-:-:S03]  /*60f0*/  IMAD.MOV.U32 R13, RZ, RZ, R16 ;  /* 0x000000ffff0d7224 */ /* 0x000fc600078e0010 */
[----:B------:R-:W-:Y:S01]  /*6100*/  SEL R12, R19, R12, !P3 ;  /* 0x0000000c130c7207 */ /* 0x000fe20005800000 */
[----:B------:R-:W-:Y:S06]  /*6110*/  @P5 BRA `(.L_x_46) ;  /* 0xfffffffc008c5947 */ /* 0x000fec000383ffff */
.L_x_45:
        /* <DEDUP_REMOVED lines=20> */
.L_x_44:
[----:B------:R-:W-:Y:S01]  /*6260*/  ISETP.NE.AND P0, PT, R12, -0x1, PT ;  /* 0xffffffff0c00780c */ /* 0x000fe20003f05270 */
[----:B------:R-:W-:Y:S01]  /*6270*/  BSSY.RECONVERGENT B2, `(.L_x_50) ;  /* 0x000002c000027945 */ /* 0x000fe20003800200 */
[----:B------:R-:W-:-:S11]  /*6280*/  ISETP.NE.AND P1, PT, R13, -0x1, PT ;  /* 0xffffffff0d00780c */ /* 0x000fd60003f25270 */
[----:B------:R-:W-:Y:S05]  /*6290*/  @P0 BRA `(.L_x_51) ;  /* 0x0000000000a40947 */ /* 0x000fea0003800000 */
[----:B------:R-:W1:Y:S02]  /*62a0*/  LDC.64 R24, c[0x4][0x8] ;  /* 0x01000200ff187b82 */ /* 0x000e640000000a00 */
[----:B-1----:R-:W2:Y:S01]  /*62b0*/  LDG.E.64 R16, desc[UR8][R24.64] ;  /* 0x0000000818107981 */ /* 0x002ea2000c1e1b00 */
[----:B------:R-:W-:Y:S02]  /*62c0*/  LOP3.LUT R12, R20, 0x1, RZ, 0xc0, !PT ;  /* 0x00000001140c7812 */ /* 0x000fe400078ec0ff */
[----:B------:R-:W-:Y:S02]  /*62d0*/  SHF.R.U32.HI R27, RZ, 0x1, R20 ;  /* 0x00000001ff1b7819 */ /* 0x000fe40000011614 */
[----:B------:R-:W-:Y:S02]  /*62e0*/  ISETP.NE.U32.AND P0, PT, R12, 0x1, PT ;  /* 0x000000010c00780c */ /* 0x000fe40003f05070 */
[----:B------:R-:W1:Y:S11]  /*62f0*/  LDS R12, [R10] ;  /* 0x000000000a0c7984 */ /* 0x000e760000000800 */
[----:B--2---:R-:W-:-:S04]  /*6300*/  @P0 IMAD.WIDE.U32 R22, R27, 0x4, R16 ;  /* 0x000000041b160825 */ /* 0x004fc800078e0010 */
[C-C-:B0-----:R-:W-:Y:S02]  /*6310*/  @!P0 IMAD.WIDE.U32 R18, R27.reuse, 0x4, R16.reuse ;  /* 0x000000041b128825 */ /* 0x141fe400078e0010 */
[----:B------:R-:W2:Y:S04]  /*6320*/  @P0 LD.E R22, desc[UR8][R22.64] ;  /* 0x0000000816160980 */ /* 0x000ea8000c101900 */
[----:B------:R-:W3:Y:S01]  /*6330*/  @!P0 LD.E R18, desc[UR8][R18.64] ;  /* 0x0000000812128980 */ /* 0x000ee2000c101900 */
[----:B-----5:R-:W0:Y:S01]  /*6340*/  LDC.64 R14, c[0x4][0x10] ;  /* 0x01000400ff0e7b82 */ /* 0x020e220000000a00 */
[C---:B-1----:R-:W-:Y:S01]  /*6350*/  @P0 LOP3.LUT R21, R12.reuse, 0x3, RZ, 0xc0, !PT ;  /* 0x000000030c150812 */ /* 0x042fe200078ec0ff */
[----:B------:R-:W-:Y:S02]  /*6360*/  @!P0 IMAD.SHL.U32 R12, R12, 0x4000, RZ ;  /* 0x000040000c0c8824 */ /* 0x000fe400078e00ff */
[----:B------:R-:W-:Y:S01]  /*6370*/  IMAD.WIDE.U32 R26, R27, 0x4, R16 ;  /* 0x000000041b1a7825 */ /* 0x000fe200078e0010 */
[----:B--2---:R-:W-:-:S02]  /*6380*/  @P0 LOP3.LUT R29, R21, 0xfffffffc, R22, 0xf8, !PT ;  /* 0xfffffffc151d0812 */ /* 0x004fc400078ef816 */
[----:B------:R-:W-:-:S04]  /*6390*/  @!P0 LOP3.LUT R21, R12, 0xc000, RZ, 0xc0, !PT ;  /* 0x0000c0000c158812 */ /* 0x000fc800078ec0ff */
[----:B---3--:R-:W-:-:S05]  /*63a0*/  @!P0 LOP3.LUT R29, R21, 0xffff3fff, R18, 0xf8, !PT ;  /* 0xffff3fff151d8812 */ /* 0x008fca00078ef812 */
[----:B------:R-:W-:Y:S04]  /*63b0*/  ST.E desc[UR8][R26.64], R29 ;  /* 0x0000001d1a007985 */ /* 0x000fe8000c101908 */
[----:B0-----:R-:W2:Y:S02]  /*63c0*/  LDG.E R12, desc[UR8][R14.64] ;  /* 0x000000080e0c7981 */ /* 0x001ea4000c1e1900 */
        /* <DEDUP_REMOVED lines=22> */
.L_x_51:
[----:B------:R-:W-:Y:S05]  /*6530*/  BSYNC.RECONVERGENT B2 ;  /* 0x0000000000027941 */ /* 0x000fea0003800200 */
.L_x_50:
[----:B------:R-:W-:Y:S04]  /*6540*/  BSSY.RECONVERGENT B2, `(.L_x_52) ;  /* 0x0000201000027945 */ /* 0x000fe80003800200 */
[----:B------:R-:W-:Y:S05]  /*6550*/  @P1 BRA `(.L_x_53) ;  /* 0x0000000c00081947 */ /* 0x000fea0003800000 */
[----:B------:R-:W2:Y:S01]  /*6560*/  S2UR UR5, SR_CgaCtaId ;  /* 0x00000000000579c3 */ /* 0x000ea20000008800 */
[----:B------:R-:W-:Y:S01]  /*6570*/  UMOV UR4, 0x400 ;  /* 0x0000040000047882 */ /* 0x000fe20000000000 */
[C---:B------:R-:W-:Y:S02]  /*6580*/  VIADD R20, R12.reuse, 0x2 ;  /* 0x000000020c147836 */ /* 0x040fe40000000000 */
[C---:B-1---5:R-:W-:Y:S02]  /*6590*/  VIADD R14, R12.reuse, 0x3 ;  /* 0x000000030c0e7836 */ /* 0x062fe40000000000 */
[C---:B------:R-:W-:Y:S02]  /*65a0*/  VIADD R24, R12.reuse, 0x4 ;  /* 0x000000040c187836 */ /* 0x040fe40000000000 */
[----:B------:R-:W-:Y:S01]  /*65b0*/  VIADD R25, R12, 0x5 ;  /* 0x000000050c197836 */ /* 0x000fe20000000000 */
[----:B--2---:R-:W-:-:S06]  /*65c0*/  ULEA UR4, UR5, UR4, 0x18 ;  /* 0x0000000405047291 */ /* 0x004fcc000f8ec0ff */
[----:B------:R-:W-:-:S05]  /*65d0*/  LEA R22, R11, UR4, 0x5 ;  /* 0x000000040b167c11 */ /* 0x000fca000f8e28ff */
[----:B------:R-:W1:Y:S01]  /*65e0*/  LDS.U8 R19, [R22] ;  /* 0x0000000016137984 */ /* 0x000e620000000000 */
[----:B------:R-:W2:Y:S03]  /*65f0*/  LDCU.64 UR4, c[0x4][0x20] ;  /* 0x01000400ff0477ac */ /* 0x000ea60008000a00 */
[----:B------:R-:W3:Y:S04]  /*6600*/  LDS.U8 R11, [R22+0x1] ;  /* 0x00000100160b7984 */ /* 0x000ee80000000000 */
[----:B------:R-:W4:Y:S04]  /*6610*/  LDS.U8 R26, [R22+0x2] ;  /* 0x00000200161a7984 */ /* 0x000f280000000000 */
[----:B------:R-:W4:Y:S04]  /*6620*/  LDS.U8 R29, [R22+0x3] ;  /* 0x00000300161d7984 */ /* 0x000f280000000000 */
[----:B------:R-:W4:Y:S01]  /*6630*/  LDS.U8 R13, [R22+0x4] ;  /* 0x00000400160d7984 */ /* 0x000f220000000000 */
[----:B--2---:R-:W-:-:S03]  /*6640*/  IADD3 R16, P0, PT, R12, UR4, RZ ;  /* 0x000000040c107c10 */ /* 0x004fc6000ff1e0ff */
[----:B------:R-:W2:Y:S01]  /*6650*/  LDS.U8 R23, [R22+0x5] ;  /* 0x0000050016177984 */ /* 0x000ea20000000000 */
[----:B------:R-:W-:Y:S01]  /*6660*/  IADD3 R24, P1, PT, R24, UR4, RZ ;  /* 0x0000000418187c10 */ /* 0x000fe2000ff3e0ff */
[----:B------:R-:W-:Y:S01]  /*6670*/  IMAD.X R17, RZ, RZ, UR5, P0 ;  /* 0x00000005ff117e24 */ /* 0x000fe200080e06ff */
[----:B------:R-:W-:Y:S01]  /*6680*/  IADD3 R20, P0, PT, R20, UR4, RZ ;  /* 0x0000000414147c10 */ /* 0x000fe2000ff1e0ff */
[----:B0-----:R-:W0:Y:S04]  /*6690*/  LDS.U8 R18, [R22+0x6] ;  /* 0x0000060016127984 */ /* 0x001e280000000000 */
[----:B------:R-:W0:Y:S01]  /*66a0*/  LDS.U8 R27, [R22+0x7] ;  /* 0x00000700161b7984 */ /* 0x000e220000000000 */
[----:B------:R-:W-:Y:S01]  /*66b0*/  IMAD.X R21, RZ, RZ, UR5, P0 ;  /* 0x00000005ff157e24 */ /* 0x000fe200080e06ff */
[----:B------:R-:W-:-:S02]  /*66c0*/  IADD3 R14, P0, PT, R14, UR4, RZ ;  /* 0x000000040e0e7c10 */ /* 0x000fc4000ff1e0ff */
[----:B------:R-:W-:Y:S03]  /*66d0*/  LDS.U8 R28, [R22+0x9] ;  /* 0x00000900161c7984 */ /* 0x000fe60000000000 */
[----:B------:R-:W-:Y:S01]  /*66e0*/  IMAD.X R15, RZ, RZ, UR5, P0 ;  /* 0x00000005ff0f7e24 */ /* 0x000fe200080e06ff */
[----:B------:R-:W-:Y:S04]  /*66f0*/  STS.U8 [R22], RZ ;  /* 0x000000ff16007388 */ /* 0x000fe80000000000 */
[----:B-1----:R-:W-:Y:S04]  /*6700*/  STG.E.U8 desc[UR8][R16.64], R19 ;  /* 0x0000001310007986 */ /* 0x002fe8000c101108 */
[----:B---3--:R1:W-:Y:S04]  /*6710*/  STG.E.U8 desc[UR8][R16.64+0x1], R11 ;  /* 0x0000010b10007986 */ /* 0x0083e8000c101108 */
[----:B------:R-:W3:Y:S04]  /*6720*/  LDS.U8 R11, [R22+0x8] ;  /* 0x00000800160b7984 */ /* 0x000ee80000000000 */
[----:B----4-:R4:W-:Y:S01]  /*6730*/  STG.E.U8 desc[UR8][R20.64], R26 ;  /* 0x0000001a14007986 */ /* 0x0109e2000c101108 */
[----:B-1----:R-:W-:Y:S01]  /*6740*/  IADD3 R16, P0, PT, R25, UR4, RZ ;  /* 0x0000000419107c10 */ /* 0x002fe2000ff1e0ff */
[----:B------:R-:W-:-:S02]  /*6750*/  IMAD.X R25, RZ, RZ, UR5, P1 ;  /* 0x00000005ff197e24 */ /* 0x000fc400088e06ff */
[----:B------:R1:W-:Y:S02]  /*6760*/  STG.E.U8 desc[UR8][R14.64], R29 ;  /* 0x0000001d0e007986 */ /* 0x0003e4000c101108 */
[----:B------:R-:W-:Y:S02]  /*6770*/  IMAD.X R17, RZ, RZ, UR5, P0 ;  /* 0x00000005ff117e24 */ /* 0x000fe400080e06ff */
[----:B------:R0:W-:Y:S01]  /*6780*/  STG.E.U8 desc[UR8][R24.64], R13 ;  /* 0x0000000d18007986 */ /* 0x0001e2000c101108 */
[----:B----4-:R-:W-:-:S03]  /*6790*/  VIADD R20, R12, 0x6 ;  /* 0x000000060c147836 */ /* 0x010fc60000000000 */
[----:B------:R-:W4:Y:S01]  /*67a0*/  LDS.U8 R19, [R22+0xa] ;  /* 0x00000a0016137984 */ /* 0x000f220000000000 */
[----:B------:R-:W-:Y:S01]  /*67b0*/  VIADD R21, R12, 0x7 ;  /* 0x000000070c157836 */ /* 0x000fe20000000000 */
[----:B------:R-:W-:Y:S02]  /*67c0*/  IADD3 R20, P0, PT, R20, UR4, RZ ;  /* 0x0000000414147c10 */ /* 0x000fe4000ff1e0ff */
[----:B------:R-:W4:Y:S02]  /*67d0*/  LDS.U8 R13, [R22+0xb] ;  /* 0x00000b00160d7984 */ /* 0x000f240000000000 */
[----:B-1----:R-:W-:Y:S01]  /*67e0*/  IADD3 R14, P1, PT, R21, UR4, RZ ;  /* 0x00000004150e7c10 */ /* 0x002fe2000ff3e0ff */
[----:B------:R-:W-:Y:S01]  /*67f0*/  IMAD.X R21, RZ, RZ, UR5, P0 ;  /* 0x00000005ff157e24 */ /* 0x000fe200080e06ff */
[----:B--2---:R1:W-:Y:S01]  /*6800*/  STG.E.U8 desc[UR8][R16.64], R23 ;  /* 0x0000001710007986 */ /* 0x0043e2000c101108 */
[C---:B0-----:R-:W-:Y:S02]  /*6810*/  VIADD R24, R12.reuse, 0x8 ;  /* 0x000000080c187836 */ /* 0x041fe40000000000 */
[----:B------:R-:W-:Y:S01]  /*6820*/  IMAD.X R15, RZ, RZ, UR5, P1 ;  /* 0x00000005ff0f7e24 */ /* 0x000fe200088e06ff */
[----:B------:R0:W-:Y:S01]  /*6830*/  STG.E.U8 desc[UR8][R20.64], R18 ;  /* 0x0000001214007986 */ /* 0x0001e2000c101108 */
[----:B------:R-:W-:Y:S01]  /*6840*/  VIADD R25, R12, 0x9 ;  /* 0x000000090c197836 */ /* 0x000fe20000000000 */
[----:B------:R-:W-:-:S02]  /*6850*/  IADD3 R24, P0, PT, R24, UR4, RZ ;  /* 0x0000000418187c10 */ /* 0x000fc4000ff1e0ff */
[----:B------:R2:W-:Y:S04]  /*6860*/  STG.E.U8 desc[UR8][R14.64], R27 ;  /* 0x0000001b0e007986 */ /* 0x0005e8000c101108 */
[----:B------:R-:W4:Y:S01]  /*6870*/  LDS.U8 R26, [R22+0xc] ;  /* 0x00000c00161a7984 */ /* 0x000f220000000000 */
[----:B-1----:R-:W-:Y:S01]  /*6880*/  IADD3 R16, P1, PT, R25, UR4, RZ ;  /* 0x0000000419107c10 */ /* 0x002fe2000ff3e0ff */
[----:B------:R-:W-:Y:S02]  /*6890*/  IMAD.X R25, RZ, RZ, UR5, P0 ;  /* 0x00000005ff197e24 */ /* 0x000fe400080e06ff */
[----:B0-----:R-:W-:Y:S01]  /*68a0*/  VIADD R20, R12, 0xb ;  /* 0x0000000b0c147836 */ /* 0x001fe20000000000 */
[----:B------:R-:W0:Y:S01]  /*68b0*/  LDS.U8 R23, [R22+0xd] ;  /* 0x00000d0016177984 */ /* 0x000e220000000000 */
[----:B------:R-:W-:-:S02]  /*68c0*/  IMAD.X R17, RZ, RZ, UR5, P1 ;  /* 0x00000005ff117e24 */ /* 0x000fc400088e06ff */
[----:B--2---:R-:W-:Y:S01]  /*68d0*/  VIADD R14, R12, 0xa ;  /* 0x0000000a0c0e7836 */ /* 0x004fe20000000000 */
[----:B------:R-:W-:Y:S01]  /*68e0*/  IADD3 R20, P1, PT, R20, UR4, RZ ;  /* 0x0000000414147c10 */ /* 0x000fe2000ff3e0ff */
[----:B------:R-:W1:Y:S01]  /*68f0*/  LDS.U8 R29, [R22+0xe] ;  /* 0x00000e00161d7984 */ /* 0x000e620000000000 */
[----:B------:R-:W-:Y:S02]  /*6900*/  VIADD R18, R12, 0xc ;  /* 0x0000000c0c127836 */ /* 0x000fe40000000000 */
[----:B------:R-:W-:Y:S01]  /*6910*/  IADD3 R14, P0, PT, R14, UR4, RZ ;  /* 0x000000040e0e7c10 */ /* 0x000fe2000ff1e0ff */
[----:B---3--:R2:W-:Y:S01]  /*6920*/  STG.E.U8 desc[UR8][R24.64], R11 ;  /* 0x0000000b18007986 */ /* 0x0085e2000c101108 */
[----:B------:R-:W-:-:S03]  /*6930*/  IMAD.X R21, RZ, RZ, UR5, P1 ;  /* 0x00000005ff157e24 */ /* 0x000fc600088e06ff */
[----:B------:R-:W3:Y:S01]  /*6940*/  LDS.U8 R11, [R22+0xf] ;  /* 0x00000f00160b7984 */ /* 0x000ee20000000000 */
[----:B------:R-:W-:Y:S01]  /*6950*/  IMAD.X R15, RZ, RZ, UR5, P0 ;  /* 0x00000005ff0f7e24 */ /* 0x000fe200080e06ff */
[----:B------:R-:W-:Y:S02]  /*6960*/  IADD3 R18, P0, PT, R18, UR4, RZ ;  /* 0x0000000412127c10 */ /* 0x000fe4000ff1e0ff */
[----:B------:R-:W3:Y:S04]  /*6970*/  LDS.U8 R27, [R22+0x10] ;  /* 0x00001000161b7984 */ /* 0x000ee80000000000 */
[----:B------:R0:W-:Y:S01]  /*6980*/  STG.E.U8 desc[UR8][R16.64], R28 ;  /* 0x0000001c10007986 */ /* 0x0001e2000c101108 */
[----:B--2---:R-:W-:-:S03]  /*6990*/  VIADD R25, R12, 0xf ;  /* 0x0000000f0c197836 */ /* 0x004fc60000000000 */
[----:B----4-:R2:W-:Y:S04]  /*69a0*/  STG.E.U8 desc[UR8][R14.64], R19 ;  /* 0x000000130e007986 */ /* 0x0105e8000c101108 */
[----:B------:R4:W-:Y:S04]  /*69b0*/  STG.E.U8 desc[UR8][R20.64], R13 ;  /* 0x0000000d14007986 */ /* 0x0009e8000c101108 */
[----:B------:R-:W3:Y:S01]  /*69c0*/  LDS.U8 R13, [R22+0x11] ;  /* 0x00001100160d7984 */ /* 0x000ee20000000000 */
[C---:B0-----:R-:W-:Y:S02]  /*69d0*/  VIADD R16, R12.reuse, 0xd ;  /* 0x0000000d0c107836 */ /* 0x041fe40000000000 */
[----:B------:R-:W-:Y:S01]  /*69e0*/  VIADD R17, R12, 0xe ;  /* 0x0000000e0c117836 */ /* 0x000fe20000000000 */
[----:B------:R-:W0:Y:S01]  /*69f0*/  LDS.U8 R24, [R22+0x12] ;  /* 0x0000120016187984 */ /* 0x000e220000000000 */
[----:B--2---:R-:W-:Y:S01]  /*6a00*/  IMAD.X R19, RZ, RZ, UR5, P0 ;  /* 0x00000005ff137e24 */ /* 0x004fe200080e06ff */
[----:B------:R-:W-:-:S02]  /*6a10*/  IADD3 R16, P0, PT, R16, UR4, RZ ;  /* 0x0000000410107c10 */ /* 0x000fc4000ff1e0ff */
[----:B------:R-:W-:Y:S01]  /*6a20*/  IADD3 R14, P1, PT, R17, UR4, RZ ;  /* 0x00000004110e7c10 */ /* 0x000fe2000ff3e0ff */
[----:B------:R-:W2:Y:S01]  /*6a30*/  LDS.U8 R28, [R22+0x13] ;  /* 0x00001300161c7984 */ /* 0x000ea20000000000 */
[C---:B----4-:R-:W-:Y:S02]  /*6a40*/  VIADD R21, R12.reuse, 0x10 ;  /* 0x000000100c157836 */ /* 0x050fe40000000000 */
[----:B------:R-:W-:Y:S01]  /*6a50*/  IMAD.X R17, RZ, RZ, UR5, P0 ;  /* 0x00000005ff117e24 */ /* 0x000fe200080e06ff */
[----:B------:R4:W-:Y:S01]  /*6a60*/  STG.E.U8 desc[UR8][R18.64], R26 ;  /* 0x0000001a12007986 */ /* 0x0009e2000c101108 */
[----:B------:R-:W-:Y:S01]  /*6a70*/  IADD3 R20, P0, PT, R25, UR4, RZ ;  /* 0x0000000419147c10 */ /* 0x000fe2000ff1e0ff */
[----:B------:R-:W-:Y:S02]  /*6a80*/  IMAD.X R15, RZ, RZ, UR5, P1 ;  /* 0x00000005ff0f7e24 */ /* 0x000fe400088e06ff */
[----:B------:R3:W-:Y:S04]  /*6a90*/  STG.E.U8 desc[UR8][R16.64], R23 ;  /* 0x0000001710007986 */ /* 0x0007e8000c101108 */
[----:B-1----:R-:W-:Y:S01]  /*6aa0*/  STG.E.U8 desc[UR8][R14.64], R29 ;  /* 0x0000001d0e007986 */ /* 0x002fe2000c101108 */
[----:B----4-:R-:W-:Y:S01]  /*6ab0*/  IADD3 R18, P1, PT, R21, UR4, RZ ;  /* 0x0000000415127c10 */ /* 0x010fe2000ff3e0ff */
[----:B------:R-:W-:-:S02]  /*6ac0*/  VIADD R26, R12, 0x11 ;  /* 0x000000110c1a7836 */ /* 0x000fc40000000000 */
[----:B------:R-:W1:Y:S01]  /*6ad0*/  LDS.U8 R25, [R22+0x14] ;  /* 0x0000140016197984 */ /* 0x000e620000000000 */
[----:B------:R-:W-:Y:S02]  /*6ae0*/  IMAD.X R21, RZ, RZ, UR5, P0 ;  /* 0x00000005ff157e24 */ /* 0x000fe400080e06ff */
[----:B------:R-:W-:Y:S01]  /*6af0*/  IMAD.X R19, RZ, RZ, UR5, P1 ;  /* 0x00000005ff137e24 */ /* 0x000fe200088e06ff */
[----:B------:R-:W-:Y:S01]  /*6b00*/  IADD3 R26, P0, PT, R26, UR4, RZ ;  /* 0x000000041a1a7c10 */ /* 0x000fe2000ff1e0ff */
[----:B------:R-:W4:Y:S01]  /*6b10*/  LDS.U8 R23, [R22+0x15] ;  /* 0x0000150016177984 */ /* 0x000f220000000000 */
[C---:B---3--:R-:W-:Y:S02]  /*6b20*/  VIADD R17, R12.reuse, 0x13 ;  /* 0x000000130c117836 */ /* 0x048fe40000000000 */
[----:B------:R-:W-:Y:S01]  /*6b30*/  VIADD R16, R12, 0x12 ;  /* 0x000000120c107836 */ /* 0x000fe20000000000 */
[----:B------:R3:W-:Y:S04]  /*6b40*/  STG.E.U8 desc[UR8][R20.64], R11 ;  /* 0x0000000b14007986 */ /* 0x0007e8000c101108 */
[----:B------:R-:W4:Y:S01]  /*6b50*/  LDS.U8 R11, [R22+0x16] ;  /* 0x00001600160b7984 */ /* 0x000f220000000000 */
[----:B------:R-:W-:-:S03]  /*6b60*/  IADD3 R16, P1, PT, R16, UR4, RZ ;  /* 0x0000000410107c10 */ /* 0x000fc6000ff3e0ff */
[----:B------:R0:W-:Y:S04]  /*6b70*/  STG.E.U8 desc[UR8][R18.64], R27 ;  /* 0x0000001b12007986 */ /* 0x0001e8000c101108 */
[----:B------:R-:W4:Y:S01]  /*6b80*/  LDS.U8 R29, [R22+0x17] ;  /* 0x00001700161d7984 */ /* 0x000f220000000000 */
[----:B---3--:R-:W-:-:S03]  /*6b90*/  VIADD R20, R12, 0x14 ;  /* 0x000000140c147836 */ /* 0x008fc60000000000 */
[----:B------:R-:W-:Y:S01]  /*6ba0*/  STS.U8 [R22+0x1], RZ ;  /* 0x000001ff16007388 */ /* 0x000fe20000000000 */
[----:B0-----:R-:W-:Y:S01]  /*6bb0*/  IMAD.X R27, RZ, RZ, UR5, P0 ;  /* 0x00000005ff1b7e24 */ /* 0x001fe200080e06ff */
[----:B------:R-:W-:Y:S01]  /*6bc0*/  IADD3 R14, P0, PT, R17, UR4, RZ ;  /* 0x00000004110e7c10 */ /* 0x000fe2000ff1e0ff */
[----:B------:R-:W-:Y:S01]  /*6bd0*/  IMAD.X R17, RZ, RZ, UR5, P1 ;  /* 0x00000005ff117e24 */ /* 0x000fe200088e06ff */
[----:B------:R-:W-:Y:S01]  /*6be0*/  STS.U8 [R22+0x2], RZ ;  /* 0x000002ff16007388 */ /* 0x000fe20000000000 */
[----:B------:R-:W-:Y:S02]  /*6bf0*/  VIADD R19, R12, 0x16 ;  /* 0x000000160c137836 */ /* 0x000fe40000000000 */
[----:B------:R-:W-:Y:S01]  /*6c00*/  IMAD.X R15, RZ, RZ, UR5, P0 ;  /* 0x00000005ff0f7e24 */ /* 0x000fe200080e06ff */
[----:B------:R-:W-:Y:S01]  /*6c10*/  STG.E.U8 desc[UR8][R26.64], R13 ;  /* 0x0000000d1a007986 */ /* 0x000fe2000c101108 */
[----:B------:R-:W-:Y:S01]  /*6c20*/  IADD3 R20, P0, PT, R20, UR4, RZ ;  /* 0x0000000414147c10 */ /* 0x000fe2000ff1e0ff */
[----:B------:R-:W-:-:S02]  /*6c30*/  VIADD R18, R12, 0x15 ;  /* 0x000000150c127836 */ /* 0x000fc40000000000 */
[----:B------:R-:W0:Y:S02]  /*6c40*/  LDS.U8 R13, [R22+0x18] ;  /* 0x00001800160d7984 */ /* 0x000e240000000000 */
[----:B------:R-:W-:Y:S01]  /*6c50*/  IMAD.X R21, RZ, RZ, UR5, P0 ;  /* 0x00000005ff157e24 */ /* 0x000fe200080e06ff */
[----:B------:R-:W-:Y:S01]  /*6c60*/  IADD3 R18, P1, PT, R18, UR4, RZ ;  /* 0x0000000412127c10 */ /* 0x000fe2000ff3e0ff */
[----:B------:R3:W-:Y:S04]  /*6c70*/  STG.E.U8 desc[UR8][R16.64], R24 ;  /* 0x0000001810007986 */ /* 0x0007e8000c101108 */
[----:B--2---:R2:W-:Y:S04]  /*6c80*/  STG.E.U8 desc[UR8][R14.64], R28 ;  /* 0x0000001c0e007986 */ /* 0x0045e8000c101108 */
[----:B------:R-:W0:Y:S01]  /*6c90*/  LDS.U8 R24, [R22+0x19] ;  /* 0x0000190016187984 */ /* 0x000e220000000000 */
[----:B---3--:R-:W-:Y:S01]  /*6ca0*/  IADD3 R16, P0, PT, R19, UR4, RZ ;  /* 0x0000000413107c10 */ /* 0x008fe2000ff1e0ff */
[----:B------:R-:W-:-:S02]  /*6cb0*/  IMAD.X R19, RZ, RZ, UR5, P1 ;  /* 0x00000005ff137e24 */ /* 0x000fc400088e06ff */
[----:B------:R-:W3:Y:S01]  /*6cc0*/  LDS.U8 R26, [R22+0x1a] ;  /* 0x00001a00161a7984 */ /* 0x000ee20000000000 */
[C---:B--2---:R-:W-:Y:S02]  /*6cd0*/  VIADD R14, R12.reuse, 0x17 ;  /* 0x000000170c0e7836 */ /* 0x044fe40000000000 */
[----:B------:R-:W-:Y:S01]  /*6ce0*/  IMAD.X R17, RZ, RZ, UR5, P0 ;  /* 0x00000005ff117e24 */ /* 0x000fe200080e06ff */
[----:B-1----:R1:W-:Y:S01]  /*6cf0*/  STG.E.U8 desc[UR8][R20.64], R25 ;  /* 0x0000001914007986 */ /* 0x0023e2000c101108 */
[----:B------:R-:W-:Y:S01]  /*6d00*/  VIADD R28, R12, 0x18 ;  /* 0x000000180c1c7836 */ /* 0x000fe20000000000 */
[----:B------:R-:W-:Y:S02]  /*6d10*/  IADD3 R14, P0, PT, R14, UR4, RZ ;  /* 0x000000040e0e7c10 */ /* 0x000fe4000ff1e0ff */
[----:B----4-:R2:W-:Y:S03]  /*6d20*/  STG.E.U8 desc[UR8][R18.64], R23 ;  /* 0x0000001712007986 */ /* 0x0105e6000c101108 */
[----:B------:R-:W-:Y:S01]  /*6d30*/  IMAD.X R15, RZ, RZ, UR5, P0 ;  /* 0x00000005ff0f7e24 */ /* 0x000fe200080e06ff */
[----:B------:R-:W-:Y:S01]  /*6d40*/  IADD3 R28, P0, PT, R28, UR4, RZ ;  /* 0x000000041c1c7c10 */ /* 0x000fe2000ff1e0ff */
[----:B------:R4:W-:Y:S01]  /*6d50*/  STG.E.U8 desc[UR8][R16.64], R11 ;  /* 0x0000000b10007986 */ /* 0x0009e2000c101108 */
[----:B-1----:R-:W-:-:S03]  /*6d60*/  VIADD R20, R12, 0x1a ;  /* 0x0000001a0c147836 */ /* 0x002fc60000000000 */
[----:B------:R1:W-:Y:S01]  /*6d70*/  STG.E.U8 desc[UR8][R14.64], R29 ;  /* 0x0000001d0e007986 */ /* 0x0003e2000c101108 */
[----:B--2---:R-:W-:-:S03]  /*6d80*/  VIADD R18, R12, 0x19 ;  /* 0x000000190c127836 */ /* 0x004fc60000000000 */
[----:B------:R-:W2:Y:S04]  /*6d90*/  LDS.U8 R23, [R22+0x1b] ;  /* 0x00001b0016177984 */ /* 0x000ea80000000000 */
[----:B------:R-:W2:Y:S01]  /*6da0*/  LDS.U8 R11, [R22+0x1c] ;  /* 0x00001c00160b7984 */ /* 0x000ea20000000000 */
[----:B------:R-:W-:Y:S01]  /*6db0*/  IADD3 R18, P1, PT, R18, UR4, RZ ;  /* 0x0000000412127c10 */ /* 0x000fe2000ff3e0ff */
[----:B----4-:R-:W-:Y:S02]  /*6dc0*/  VIADD R16, R12, 0x1b ;  /* 0x0000001b0c107836 */ /* 0x010fe40000000000 */
[----:B-1----:R-:W-:Y:S01]  /*6dd0*/  IMAD.X R29, RZ, RZ, UR5, P0 ;  /* 0x00000005ff1d7e24 */ /* 0x002fe200080e06ff */
[----:B------:R-:W1:Y:S01]  /*6de0*/  LDS.U8 R25, [R22+0x1d] ;  /* 0x00001d0016197984 */ /* 0x000e620000000000 */
[----:B------:R-:W-:Y:S01]  /*6df0*/  IADD3 R20, P0, PT, R20, UR4, RZ ;  /* 0x0000000414147c10 */ /* 0x000fe2000ff1e0ff */
[----:B------:R-:W-:-:S02]  /*6e00*/  IMAD.X R19, RZ, RZ, UR5, P1 ;  /* 0x00000005ff137e24 */ /* 0x000fc400088e06ff */
[----:B------:R-:W4:Y:S01]  /*6e10*/  LDS.U8 R27, [R22+0x1e] ;  /* 0x00001e00161b7984 */ /* 0x000f220000000000 */
[----:B------:R-:W-:Y:S02]  /*6e20*/  VIADD R14, R12, 0x1c ;  /* 0x0000001c0c0e7836 */ /* 0x000fe40000000000 */
[----:B------:R-:W-:Y:S01]  /*6e30*/  IMAD.X R21, RZ, RZ, UR5, P0 ;  /* 0x00000005ff157e24 */ /* 0x000fe200080e06ff */
[----:B0-----:R0:W-:Y:S01]  /*6e40*/  STG.E.U8 desc[UR8][R28.64], R13 ;  /* 0x0000000d1c007986 */ /* 0x0011e2000c101108 */
[----:B------:R-:W-:Y:S01]  /*6e50*/  IADD3 R16, P0, PT, R16, UR4, RZ ;  /* 0x0000000410107c10 */ /* 0x000fe2000ff1e0ff */
[----:B------:R-:W-:Y:S01]  /*6e60*/  VIADD R15, R12, 0x1d ;  /* 0x0000001d0c0f7836 */ /* 0x000fe20000000000 */
[----:B------:R-:W-:Y:S01]  /*6e70*/  IADD3 R14, P1, PT, R14, UR4, RZ ;  /* 0x000000040e0e7c10 */ /* 0x000fe2000ff3e0ff */
[----:B------:R-:W4:Y:S02]  /*6e80*/  LDS.U8 R29, [R22+0x1f] ;  /* 0x00001f00161d7984 */ /* 0x000f240000000000 */
[----:B------:R-:W-:-:S02]  /*6e90*/  IMAD.X R17, RZ, RZ, UR5, P0 ;  /* 0x00000005ff117e24 */ /* 0x000fc400080e06ff */
[----:B------:R2:W-:Y:S01]  /*6ea0*/  STG.E.U8 desc[UR8][R18.64], R24 ;  /* 0x0000001812007986 */ /* 0x0005e2000c101108 */
[----:B0-----:R-:W-:-:S03]  /*6eb0*/  VIADD R13, R12, 0x1f ;  /* 0x0000001f0c0d7836 */ /* 0x001fc60000000000 */
[----:B---3--:R0:W-:Y:S04]  /*6ec0*/  STG.E.U8 desc[UR8][R20.64], R26 ;  /* 0x0000001a14007986 */ /* 0x0081e8000c101108 */
[----:B------:R3:W-:Y:S01]  /*6ed0*/  STS.U8 [R22+0x3], RZ ;  /* 0x000003ff16007388 */ /* 0x0007e20000000000 */
[----:B--2---:R-:W-:Y:S01]  /*6ee0*/  VIADD R18, R12, 0x1e ;  /* 0x0000001e0c127836 */ /* 0x004fe20000000000 */
[----:B------:R-:W-:Y:S01]  /*6ef0*/  IADD3 R12, P0, PT, R15, UR4, RZ ;  /* 0x000000040f0c7c10 */ /* 0x000fe2000ff1e0ff */
[----:B------:R-:W-:Y:S01]  /*6f00*/  IMAD.X R15, RZ, RZ, UR5, P1 ;  /* 0x00000005ff0f7e24 */ /* 0x000fe200088e06ff */
[----:B------:R3:W-:Y:S02]  /*6f10*/  STG.E.U8 desc[UR8][R16.64], R23 ;  /* 0x0000001710007986 */ /* 0x0007e4000c101108 */
[----:B------:R-:W-:-:S02]  /*6f20*/  IADD3 R18, P2, PT, R18, UR4, RZ ;  /* 0x0000000412127c10 */ /* 0x000fc4000ff5e0ff */
[----:B0-----:R-:W-:Y:S01]  /*6f30*/  IADD3 R20, P1, PT, R13, UR4, RZ ;  /* 0x000000040d147c10 */ /* 0x001fe2000ff3e0ff */
[----:B------:R-:W-:Y:S01]  /*6f40*/  IMAD.X R13, RZ, RZ, UR5, P0 ;  /* 0x00000005ff0d7e24 */ /* 0x000fe200080e06ff */
[----:B------:R3:W-:Y:S01]  /*6f50*/  STG.E.U8 desc[UR8][R14.64], R11 ;  /* 0x0000000b0e007986 */ /* 0x0007e2000c101108 */
[----:B------:R-:W-:Y:S02]  /*6f60*/  IMAD.X R19, RZ, RZ, UR5, P2 ;  /* 0x00000005ff137e24 */ /* 0x000fe400090e06ff */
[----:B------:R-:W-:Y:S01]  /*6f70*/  IMAD.X R21, RZ, RZ, UR5, P1 ;  /* 0x00000005ff157e24 */ /* 0x000fe200088e06ff */
[----:B-1----:R3:W-:Y:S04]  /*6f80*/  STG.E.U8 desc[UR8][R12.64], R25 ;  /* 0x000000190c007986 */ /* 0x0027e8000c101108 */
[----:B----4-:R3:W-:Y:S04]  /*6f90*/  STG.E.U8 desc[UR8][R18.64], R27 ;  /* 0x0000001b12007986 */ /* 0x0107e8000c101108 */
[----:B------:R3:W-:Y:S04]  /*6fa0*/  STS.U8 [R22+0x4], RZ ;  /* 0x000004ff16007388 */ /* 0x0007e80000000000 */
        /* <DEDUP_REMOVED lines=27> */
[----:B------:R3:W-:Y:S01]  /*7160*/  STG.E.U8 desc[UR8][R20.64], R29 ;  /* 0x0000001d14007986 */ /* 0x0007e2000c101108 */
[----:B------:R-:W-:Y:S05]  /*7170*/  BRA `(.L_x_54) ;  /* 0x0000001000f47947 */ /* 0x000fea0003800000 */
.L_x_53:
[----:B------:R-:W2:Y:S01]  /*7180*/  S2UR UR5, SR_CgaCtaId ;  /* 0x00000000000579c3 */ /* 0x000ea20000008800 */
[----:B------:R-:W-:Y:S02]  /*7190*/  UMOV UR4, 0x400 ;  /* 0x0000040000047882 */ /* 0x000fe40000000000 */
[----:B--2---:R-:W-:-:S06]  /*71a0*/  ULEA UR4, UR5, UR4, 0x18 ;  /* 0x0000000405047291 */ /* 0x004fcc000f8ec0ff */
[----:B------:R-:W-:-:S05]  /*71b0*/  LEA R11, R11, UR4, 0x5 ;  /* 0x000000040b0b7c11 */ /* 0x000fca000f8e28ff */
[----:B------:R-:W2:Y:S01]  /*71c0*/  LDS.U8 R23, [R11] ;  /* 0x000000000b177984 */ /* 0x000ea20000000000 */
[----:B------:R-:W3:Y:S03]  /*71d0*/  LDCU.64 UR4, c[0x4][0x20] ;  /* 0x01000400ff0477ac */ /* 0x000ee60008000a00 */
[----:B-1----:R-:W1:Y:S04]  /*71e0*/  LDS.U8 R27, [R11+0x1] ;  /* 0x000001000b1b7984 */ /* 0x002e680000000000 */
[----:B------:R-:W4:Y:S01]  /*71f0*/  LDS.U8 R29, [R11+0x2] ;  /* 0x000002000b1d7984 */ /* 0x000f220000000000 */
[C---:B-----5:R-:W-:Y:S02]  /*7200*/  VIADD R14, R12.reuse, 0x2 ;  /* 0x000000020c0e7836 */ /* 0x060fe40000000000 */
[----:B------:R-:W-:Y:S01]  /*7210*/  VIADD R24, R13, 0x2 ;  /* 0x000000020d187836 */ /* 0x000fe20000000000 */
[----:B0-----:R-:W0:Y:S01]  /*7220*/  LDS.U8 R18, [R11+0x3] ;  /* 0x000003000b127984 */ /* 0x001e220000000000 */
[----:B---3--:R-:W-:-:S02]  /*7230*/  IADD3 R16, P1, PT, R12, UR4, RZ ;  /* 0x000000040c107c10 */ /* 0x008fc4000ff3e0ff */
[----:B------:R-:W-:-:S03]  /*7240*/  IADD3 R20, P0, PT, R13, UR4, RZ ;  /* 0x000000040d147c10 */ /* 0x000fc6000ff1e0ff */
[----:B------:R-:W-:Y:S02]  /*7250*/  IMAD.X R17, RZ, RZ, UR5, P1 ;  /* 0x00000005ff117e24 */ /* 0x000fe400088e06ff */
[----:B------:R-:W-:-:S03]  /*7260*/  IMAD.X R21, RZ, RZ, UR5, P0 ;  /* 0x00000005ff157e24 */ /* 0x000fc600080e06ff */
[----:B--2---:R-:W-:Y:S04]  /*7270*/  STG.E.U8 desc[UR8][R16.64], R23 ;  /* 0x0000001710007986 */ /* 0x004fe8000c101108 */
[----:B------:R-:W2:Y:S04]  /*7280*/  LDG.E.U8 R19, desc[UR8][R20.64] ;  /* 0x0000000814137981 */ /* 0x000ea8000c1e1100 */
[----:B-1----:R1:W-:Y:S04]  /*7290*/  STG.E.U8 desc[UR8][R16.64+0x1], R27 ;  /* 0x0000011b10007986 */ /* 0x0023e8000c101108 */
[----:B------:R-:W3:Y:S01]  /*72a0*/  LDG.E.U8 R22, desc[UR8][R20.64+0x1] ;  /* 0x0000010814167981 */ /* 0x000ee2000c1e1100 */
[----:B------:R-:W-:-:S02]  /*72b0*/  IADD3 R14, P1, PT, R14, UR4, RZ ;  /* 0x000000040e0e7c10 */ /* 0x000fc4000ff3e0ff */
[----:B------:R-:W-:Y:S01]  /*72c0*/  IADD3 R24, P0, PT, R24, UR4, RZ ;  /* 0x0000000418187c10 */ /* 0x000fe2000ff1e0ff */
[----:B------:R-:W-:Y:S01]  /*72d0*/  VIADD R26, R13, 0x3 ;  /* 0x000000030d1a7836 */ /* 0x000fe20000000000 */
[----:B------:R-:W0:Y:S01]  /*72e0*/  LDS.U8 R23, [R11+0x4] ;  /* 0x000004000b177984 */ /* 0x000e220000000000 */
[----:B------:R-:W-:Y:S02]  /*72f0*/  IMAD.X R15, RZ, RZ, UR5, P1 ;  /* 0x00000005ff0f7e24 */ /* 0x000fe400088e06ff */
[----:B------:R-:W-:-:S03]  /*7300*/  IMAD.X R25, RZ, RZ, UR5, P0 ;  /* 0x00000005ff197e24 */ /* 0x000fc600080e06ff */
[----:B----4-:R4:W-:Y:S04]  /*7310*/  STG.E.U8 desc[UR8][R14.64], R29 ;  /* 0x0000001d0e007986 */ /* 0x0109e8000c101108 */
[----:B------:R4:W3:Y:S01]  /*7320*/  LDG.E.U8 R24, desc[UR8][R24.64] ;  /* 0x0000000818187981 */ /* 0x0008e2000c1e1100 */
[----:B-1----:R-:W-:Y:S01]  /*7330*/  VIADD R16, R12, 0x3 ;  /* 0x000000030c107836 */ /* 0x002fe20000000000 */
[----:B------:R-:W-:-:S04]  /*7340*/  IADD3 R26, P0, PT, R26, UR4, RZ ;  /* 0x000000041a1a7c10 */ /* 0x000fc8000ff1e0ff */
[----:B------:R-:W-:Y:S01]  /*7350*/  IADD3 R16, P1, PT, R16, UR4, RZ ;  /* 0x0000000410107c10 */ /* 0x000fe2000ff3e0ff */
[----:B------:R-:W-:Y:S02]  /*7360*/  IMAD.X R27, RZ, RZ, UR5, P0 ;  /* 0x00000005ff1b7e24 */ /* 0x000fe400080e06ff */
[----:B----4-:R-:W-:Y:S01]  /*7370*/  VIADD R14, R12, 0x4 ;  /* 0x000000040c0e7836 */ /* 0x010fe20000000000 */
[----:B------:R-:W-:Y:S01]  /*7380*/  LDS.U8 R25, [R11+0x6] ;  /* 0x000006000b197984 */ /* 0x000fe20000000000 */
[----:B------:R-:W-:-:S05]  /*7390*/  IMAD.X R17, RZ, RZ, UR5, P1 ;  /* 0x00000005ff117e24 */ /* 0x000fca00088e06ff */
[----:B0-----:R0:W-:Y:S04]  /*73a0*/  STG.E.U8 desc[UR8][R16.64], R18 ;  /* 0x0000001210007986 */ /* 0x0011e8000c101108 */
[----:B------:R1:W4:Y:S01]  /*73b0*/  LDG.E.U8 R26, desc[UR8][R26.64] ;  /* 0x000000081a1a7981 */ /* 0x000322000c1e1100 */
[----:B------:R-:W-:Y:S01]  /*73c0*/  VIADD R28, R13, 0x4 ;  /* 0x000000040d1c7836 */ /* 0x000fe20000000000 */
[----:B------:R-:W-:Y:S02]  /*73d0*/  IADD3 R14, P1, PT, R14, UR4, RZ ;  /* 0x000000040e0e7c10 */ /* 0x000fe4000ff3e0ff */
[----:B------:R-:W1:Y:S02]  /*73e0*/  LDS.U8 R18, [R11+0x5] ;  /* 0x000005000b127984 */ /* 0x000e640000000000 */
[----:B------:R-:W-:Y:S01]  /*73f0*/  IADD3 R28, P0, PT, R28, UR4, RZ ;  /* 0x000000041c1c7c10 */ /* 0x000fe2000ff1e0ff */
[----:B------:R-:W-:-:S02]  /*7400*/  IMAD.X R15, RZ, RZ, UR5, P1 ;  /* 0x00000005ff0f7e24 */ /* 0x000fc400088e06ff */
[----:B0-----:R-:W-:Y:S01]  /*7410*/  VIADD R16, R12, 0x5 ;  /* 0x000000050c107836 */ /* 0x001fe20000000000 */
[----:B-1----:R-:W0:Y:S01]  /*7420*/  LDS.U8 R27, [R11+0x7] ;  /* 0x000007000b1b7984 */ /* 0x002e220000000000 */
[----:B------:R-:W-:-:S03]  /*7430*/  IMAD.X R29, RZ, RZ, UR5, P0 ;  /* 0x00000005ff1d7e24 */ /* 0x000fc600080e06ff */
[----:B------:R1:W-:Y:S04]  /*7440*/  STG.E.U8 desc[UR8][R14.64], R23 ;  /* 0x000000170e007986 */ /* 0x0003e8000c101108 */
[----:B------:R1:W4:Y:S01]  /*7450*/  LDG.E.U8 R28, desc[UR8][R28.64] ;  /* 0x000000081c1c7981 */ /* 0x000322000c1e1100 */
[----:B------:R-:W-:Y:S01]  /*7460*/  IADD3 R16, P0, PT, R16, UR4, RZ ;  /* 0x0000000410107c10 */ /* 0x000fe2000ff1e0ff */
[----:B------:R-:W-:Y:S02]  /*7470*/  VIADD R20, R13, 0x5 ;  /* 0x000000050d147836 */ /* 0x000fe40000000000 */
[----:B------:R-:W-:Y:S02]  /*7480*/  VIADD R21, R12, 0x6 ;  /* 0x000000060c157836 */ /* 0x000fe40000000000 */
[----:B------:R-:W-:Y:S01]  /*7490*/  IMAD.X R17, RZ, RZ, UR5, P0 ;  /* 0x00000005ff117e24 */ /* 0x000fe200080e06ff */
[----:B-1----:R-:W-:Y:S01]  /*74a0*/  IADD3 R14, P0, PT, R20, UR4, RZ ;  /* 0x00000004140e7c10 */ /* 0x002fe2000ff1e0ff */
[----:B------:R-:W1:Y:S01]  /*74b0*/  LDS.U8 R29, [R11+0x8] ;  /* 0x000008000b1d7984 */ /* 0x000e620000000000 */
[----:B------:R-:W-:-:S03]  /*74c0*/  IADD3 R20, P1, PT, R21, UR4, RZ ;  /* 0x0000000415147c10 */ /* 0x000fc6000ff3e0ff */
[----:B------:R-:W-:Y:S02]  /*74d0*/  IMAD.X R15, RZ, RZ, UR5, P0 ;  /* 0x00000005ff0f7e24 */ /* 0x000fe400080e06ff */
[----:B------:R-:W-:Y:S01]  /*74e0*/  IMAD.X R21, RZ, RZ, UR5, P1 ;  /* 0x00000005ff157e24 */ /* 0x000fe200088e06ff */
[----:B------:R0:W-:Y:S04]  /*74f0*/  STG.E.U8 desc[UR8][R16.64], R18 ;  /* 0x0000001210007986 */ /* 0x0001e8000c101108 */
[----:B------:R0:W4:Y:S04]  /*7500*/  LDG.E.U8 R23, desc[UR8][R14.64] ;  /* 0x000000080e177981 */ /* 0x000128000c1e1100 */
[----:B------:R1:W-:Y:S04]  /*7510*/  STG.E.U8 desc[UR8][R20.64], R25 ;  /* 0x0000001914007986 */ /* 0x0003e8000c101108 */
[----:B------:R-:W1:Y:S01]  /*7520*/  LDS.U8 R18, [R11+0x9] ;  /* 0x000009000b127984 */ /* 0x000e620000000000 */
[----:B0-----:R-:W-:-:S02]  /*7530*/  VIADD R14, R13, 0x6 ;  /* 0x000000060d0e7836 */ /* 0x001fc40000000000 */
[----:B------:R-:W-:-:S03]  /*7540*/  VIADD R15, R12, 0x7 ;  /* 0x000000070c0f7836 */ /* 0x000fc60000000000 */
[----:B------:R-:W-:Y:S02]  /*7550*/  IADD3 R14, P0, PT, R14, UR4, RZ ;  /* 0x000000040e0e7c10 */ /* 0x000fe4000ff1e0ff */
[----:B------:R-:W-:-:S03]  /*7560*/  IADD3 R16, P1, PT, R15, UR4, RZ ;  /* 0x000000040f107c10 */ /* 0x000fc6000ff3e0ff */
[----:B------:R-:W-:Y:S02]  /*7570*/  IMAD.X R15, RZ, RZ, UR5, P0 ;  /* 0x00000005ff0f7e24 */ /* 0x000fe400080e06ff */
[----:B-1----:R-:W-:Y:S02]  /*7580*/  VIADD R20, R12, 0x8 ;  /* 0x000000080c147836 */ /* 0x002fe40000000000 */
[----:B------:R-:W-:Y:S01]  /*7590*/  IMAD.X R17, RZ, RZ, UR5, P1 ;  /* 0x00000005ff117e24 */ /* 0x000fe200088e06ff */
[----:B------:R0:W4:Y:S02]  /*75a0*/  LDG.E.U8 R25, desc[UR8][R14.64] ;  /* 0x000000080e197981 */ /* 0x000124000c1e1100 */
[----:B------:R-:W-:Y:S02]  /*75b0*/  IADD3 R20, P1, PT, R20, UR4, RZ ;  /* 0x0000000414147c10 */ /* 0x000fe4000ff3e0ff */
[----:B------:R1:W-:Y:S03]  /*75c0*/  STG.E.U8 desc[UR8][R16.64], R27 ;  /* 0x0000001b10007986 */ /* 0x0003e6000c101108 */
[----:B------:R-:W-:-:S02]  /*75d0*/  IMAD.X R21, RZ, RZ, UR5, P1 ;  /* 0x00000005ff157e24 */ /* 0x000fc400088e06ff */
[----:B0-----:R-:W-:-:S05]  /*75e0*/  VIADD R14, R13, 0x7 ;  /* 0x000000070d0e7836 */ /* 0x001fca0000000000 */
[----:B------:R-:W-:-:S05]  /*75f0*/  IADD3 R14, P0, PT, R14, UR4, RZ ;  /* 0x000000040e0e7c10 */ /* 0x000fca000ff1e0ff */
[----:B------:R-:W-:-:S05]  /*7600*/  IMAD.X R15, RZ, RZ, UR5, P0 ;  /* 0x00000005ff0f7e24 */ /* 0x000fca00080e06ff */
[----:B-1----:R0:W4:Y:S01]  /*7610*/  LDG.E.U8 R27, desc[UR8][R14.64] ;  /* 0x000000080e1b7981 */ /* 0x002122000c1e1100 */
[----:B------:R-:W-:-:S03]  /*7620*/  VIADD R16, R12, 0x9 ;  /* 0x000000090c107836 */ /* 0x000fc60000000000 */
[----:B------:R1:W-:Y:S04]  /*7630*/  STG.E.U8 desc[UR8][R20.64], R29 ;  /* 0x0000001d14007986 */ /* 0x0003e8000c101108 */
[----:B------:R-:W1:Y:S01]  /*7640*/  LDS.U8 R21, [R11+0xa] ;  /* 0x00000a000b157984 */ /* 0x000e620000000000 */
[----:B0-----:R-:W-:-:S05]  /*7650*/  VIADD R14, R13, 0x8 ;  /* 0x000000080d0e7836 */ /* 0x001fca0000000000 */
[----:B------:R-:W-:-:S05]  /*7660*/  IADD3 R14, P0, PT, R14, UR4, RZ ;  /* 0x000000040e0e7c10 */ /* 0x000fca000ff1e0ff */
[----:B------:R-:W-:Y:S01]  /*7670*/  IMAD.X R15, RZ, RZ, UR5, P0 ;  /* 0x00000005ff0f7e24 */ /* 0x000fe200080e06ff */
[----:B------:R-:W-:-:S04]  /*7680*/  IADD3 R16, P0, PT, R16, UR4, RZ ;  /* 0x0000000410107c10 */ /* 0x000fc8000ff1e0ff */
[----:B-1----:R0:W4:Y:S01]  /*7690*/  LDG.E.U8 R29, desc[UR8][R14.64] ;  /* 0x000000080e1d7981 */ /* 0x002122000c1e1100 */
[----:B------:R-:W-:Y:S02]  /*76a0*/  IMAD.X R17, RZ, RZ, UR5, P0 ;  /* 0x00000005ff117e24 */ /* 0x000fe400080e06ff */
[----:B------:R-:W-:-:S03]  /*76b0*/  VIADD R20, R12, 0xa ;  /* 0x0000000a0c147836 */ /* 0x000fc60000000000 */
[----:B------:R1:W-:Y:S01]  /*76c0*/  STG.E.U8 desc[UR8][R16.64], R18 ;  /* 0x0000001210007986 */ /* 0x0003e2000c101108 */
[----:B0-----:R-:W-:-:S05]  /*76d0*/  VIADD R14, R13, 0x9 ;  /* 0x000000090d0e7836 */ /* 0x001fca0000000000 */
[----:B------:R-:W-:-:S05]  /*76e0*/  IADD3 R14, P0, PT, R14, UR4, RZ ;  /* 0x000000040e0e7c10 */ /* 0x000fca000ff1e0ff */
[----:B------:R-:W-:Y:S01]  /*76f0*/  IMAD.X R15, RZ, RZ, UR5, P0 ;  /* 0x00000005ff0f7e24 */ /* 0x000fe200080e06ff */
[----:B-1----:R-:W-:-:S04]  /*7700*/  IADD3 R16, P0, PT, R20, UR4, RZ ;  /* 0x0000000414107c10 */ /* 0x002fc8000ff1e0ff */
[----:B------:R-:W4:Y:S01]  /*7710*/  LDG.E.U8 R14, desc[UR8][R14.64] ;  /* 0x000000080e0e7981 */ /* 0x000f22000c1e1100 */
[----:B------:R-:W-:Y:S02]  /*7720*/  IMAD.X R17, RZ, RZ, UR5, P0 ;  /* 0x00000005ff117e24 */ /* 0x000fe400080e06ff */
[----:B------:R-:W-:-:S03]  /*7730*/  VIADD R20, R13, 0xa ;  /* 0x0000000a0d147836 */ /* 0x000fc60000000000 */
[----:B------:R0:W-:Y:S02]  /*7740*/  STG.E.U8 desc[UR8][R16.64], R21 ;  /* 0x0000001510007986 */ /* 0x0001e4000c101108 */
[----:B------:R-:W-:Y:S01]  /*7750*/  IADD3 R18, P0, PT, R20, UR4, RZ ;  /* 0x0000000414127c10 */ /* 0x000fe2000ff1e0ff */
[----:B------:R-:W-:Y:S01]  /*7760*/  VIADD R20, R12, 0xb ;  /* 0x0000000b0c147836 */ /* 0x000fe20000000000 */
[----:B------:R-:W1:Y:S01]  /*7770*/  LDS.U8 R17, [R11+0xb] ;  /* 0x00000b000b117984 */ /* 0x000e620000000000 */
[----:B0-----:R-:W-:-:S03]  /*7780*/  VIADD R16, R13, 0xb ;  /* 0x0000000b0d107836 */ /* 0x001fc60000000000 */
[----:B--2---:R0:W-:Y:S02]  /*7790*/  STS.U8 [R11], R19 ;  /* 0x000000130b007388 */ /* 0x0041e40000000000 */
[----:B0-----:R-:W-:Y:S01]  /*77a0*/  IMAD.X R19, RZ, RZ, UR5, P0 ;  /* 0x00000005ff137e24 */ /* 0x001fe200080e06ff */
[----:B------:R-:W-:-:S04]  /*77b0*/  IADD3 R20, P0, PT, R20, UR4, RZ ;  /* 0x0000000414147c10 */ /* 0x000fc8000ff1e0ff */
[----:B------:R0:W2:Y:S01]  /*77c0*/  LDG.E.U8 R15, desc[UR8][R18.64] ;  /* 0x00000008120f7981 */ /* 0x0000a2000c1e1100 */
[----:B------:R-:W-:Y:S01]  /*77d0*/  IMAD.X R21, RZ, RZ, UR5, P0 ;  /* 0x00000005ff157e24 */ /* 0x000fe200080e06ff */
[----:B------:R-:W-:Y:S02]  /*77e0*/  IADD3 R16, P0, PT, R16, UR4, RZ ;  /* 0x0000000410107c10 */ /* 0x000fe4000ff1e0ff */
[----:B---3--:R-:W-:Y:S04]  /*77f0*/  STS.U8 [R11+0x1], R22 ;  /* 0x000001160b007388 */ /* 0x008fe80000000000 */
[----:B-1----:R1:W-:Y:S01]  /*7800*/  STG.E.U8 desc[UR8][R20.64], R17 ;  /* 0x0000001114007986 */ /* 0x0023e2000c101108 */
[----:B0-----:R-:W-:-:S03]  /*7810*/  VIADD R18, R12, 0xc ;  /* 0x0000000c0c127836 */ /* 0x001fc60000000000 */
[----:B------:R-:W0:Y:S01]  /*7820*/  LDS.U8 R21, [R11+0xc] ;  /* 0x00000c000b157984 */ /* 0x000e220000000000 */
[----:B-1----:R-:W-:Y:S01]  /*7830*/  IMAD.X R17, RZ, RZ, UR5, P0 ;  /* 0x00000005ff117e24 */ /* 0x002fe200080e06ff */
[----:B------:R-:W-:-:S04]  /*7840*/  IADD3 R18, P0, PT, R18, UR4, RZ ;  /* 0x0000000412127c10 */ /* 0x000fc8000ff1e0ff */
[----:B------:R1:W3:Y:S01]  /*7850*/  LDG.E.U8 R22, desc[UR8][R16.64] ;  /* 0x0000000810167981 */ /* 0x0002e2000c1e1100 */
[----:B------:R-:W-:Y:S02]  /*7860*/  IMAD.X R19, RZ, RZ, UR5, P0 ;  /* 0x00000005ff137e24 */ /* 0x000fe400080e06ff */
[----:B------:R-:W-:Y:S01]  /*7870*/  VIADD R20, R13, 0xc ;  /* 0x0000000c0d147836 */ /* 0x000fe20000000000 */
[----:B------:R-:W-:Y:S04]  /*7880*/  STS.U8 [R11+0x2], R24 ;  /* 0x000002180b007388 */ /* 0x000fe80000000000 */
[----:B------:R-:W-:Y:S01]  /*7890*/  IADD3 R20, P0, PT, R20, UR4, RZ ;  /* 0x0000000414147c10 */ /* 0x000fe2000ff1e0ff */
[----:B-1----:R-:W-:Y:S01]  /*78a0*/  VIADD R16, R12, 0xd ;  /* 0x0000000d0c107836 */ /* 0x002fe20000000000 */
[----:B0-----:R0:W-:Y:S04]  /*78b0*/  STG.E.U8 desc[UR8][R18.64], R21 ;  /* 0x0000001512007986 */ /* 0x0011e8000c101108 */
[----:B------:R-:W1:Y:S01]  /*78c0*/  LDS.U8 R19, [R11+0xd] ;  /* 0x00000d000b137984 */ /* 0x000e620000000000 */
[----:B0-----:R-:W-:Y:S01]  /*78d0*/  IMAD.X R21, RZ, RZ, UR5, P0 ;  /* 0x00000005ff157e24 */ /* 0x001fe200080e06ff */
[----:B------:R-:W-:-:S04]  /*78e0*/  IADD3 R16, P0, PT, R16, UR4, RZ ;  /* 0x0000000410107c10 */ /* 0x000fc8000ff1e0ff */
[----:B------:R0:W3:Y:S01]  /*78f0*/  LDG.E.U8 R24, desc[UR8][R20.64] ;  /* 0x0000000814187981 */ /* 0x0000e2000c1e1100 */
[----:B------:R-:W-:Y:S02]  /*7900*/  IMAD.X R17, RZ, RZ, UR5, P0 ;  /* 0x00000005ff117e24 */ /* 0x000fe400080e06ff */
[----:B------:R-:W-:Y:S01]  /*7910*/  VIADD R18, R13, 0xd ;  /* 0x0000000d0d127836 */ /* 0x000fe20000000000 */
[----:B----4-:R-:W-:Y:S04]  /*7920*/  STS.U8 [R11+0x3], R26 ;  /* 0x0000031a0b007388 */ /* 0x010fe80000000000 */
[----:B------:R-:W-:Y:S01]  /*7930*/  IADD3 R18, P0, PT, R18, UR4, RZ ;  /* 0x0000000412127c10 */ /* 0x000fe2000ff1e0ff */
[----:B0-----:R-:W-:Y:S01]  /*7940*/  VIADD R20, R12, 0xe ;  /* 0x0000000e0c147836 */ /* 0x001fe20000000000 */
[----:B-1----:R0:W-:Y:S04]  /*7950*/  STG.E.U8 desc[UR8][R16.64], R19 ;  /* 0x0000001310007986 */ /* 0x0021e8000c101108 */
[----:B------:R-:W1:Y:S01]  /*7960*/  LDS.U8 R17, [R11+0xe] ;  /* 0x00000e000b117984 */ /* 0x000e620000000000 */
[----:B0-----:R-:W-:Y:S01]  /*7970*/  IMAD.X R19, RZ, RZ, UR5, P0 ;  /* 0x00000005ff137e24 */ /* 0x001fe200080e06ff */
[----:B------:R-:W-:-:S04]  /*7980*/  IADD3 R20, P0, PT, R20, UR4, RZ ;  /* 0x0000000414147c10 */ /* 0x000fc8000ff1e0ff */
[----:B------:R0:W4:Y:S01]  /*7990*/  LDG.E.U8 R26, desc[UR8][R18.64] ;  /* 0x00000008121a7981 */ /* 0x000122000c1e1100 */
[----:B------:R-:W-:Y:S02]  /*79a0*/  IMAD.X R21, RZ, RZ, UR5, P0 ;  /* 0x00000005ff157e24 */ /* 0x000fe400080e06ff */
[----:B------:R-:W-:Y:S01]  /*79b0*/  VIADD R16, R13, 0xe ;  /* 0x0000000e0d107836 */ /* 0x000fe20000000000 */
[----:B------:R-:W-:Y:S04]  /*79c0*/  STS.U8 [R11+0x4], R28 ;  /* 0x0000041c0b007388 */ /* 0x000fe80000000000 */
        /* <DEDUP_REMOVED lines=59> */
[----:B--2---:R-:W-:Y:S04]  /*7d80*/  STS.U8 [R11+0xa], R15 ;  /* 0x00000a0f0b007388 */ /* 0x004fe80000000000 */
[----:B------:R-:W-:Y:S01]  /*7d90*/  IADD3 R16, P0, PT, R16, UR4, RZ ;  /* 0x0000000410107c10 */ /* 0x000fe2000ff1e0ff */
[----:B0-----:R-:W-:Y:S01]  /*7da0*/  VIADD R18, R12, 0x15 ;  /* 0x000000150c127836 */ /* 0x001fe20000000000 */
[----:B-1----:R0:W-:Y:S04]  /*7db0*/  STG.E.U8 desc[UR8][R20.64], R17 ;  /* 0x0000001114007986 */ /* 0x0021e8000c101108 */
[----:B------:R-:W1:Y:S01]  /*7dc0*/  LDS.U8 R21, [R11+0x15] ;  /* 0x000015000b157984 */ /* 0x000e620000000000 */
[----:B0-----:R-:W-:Y:S01]  /*7dd0*/  IMAD.X R17, RZ, RZ, UR5, P0 ;  /* 0x00000005ff117e24 */ /* 0x001fe200080e06ff */
[----:B------:R-:W-:-:S04]  /*7de0*/  IADD3 R18, P0, PT, R18, UR4, RZ ;  /* 0x0000000412127c10 */ /* 0x000fc8000ff1e0ff */
[----:B------:R0:W2:Y:S01]  /*7df0*/  LDG.E.U8 R15, desc[UR8][R16.64] ;  /* 0x00000008100f7981 */ /* 0x0000a2000c1e1100 */
[----:B------:R-:W-:Y:S02]  /*7e00*/  IMAD.X R19, RZ, RZ, UR5, P0 ;  /* 0x00000005ff137e24 */ /* 0x000fe400080e06ff */
[----:B------:R-:W-:Y:S01]  /*7e10*/  VIADD R20, R13, 0x15 ;  /* 0x000000150d147836 */ /* 0x000fe20000000000 */
[----:B---3--:R-:W-:Y:S04]  /*7e20*/  STS.U8 [R11+0xb], R22 ;  /* 0x00000b160b007388 */ /* 0x008fe80000000000 */
[----:B------:R-:W-:Y:S01]  /*7e30*/  IADD3 R20, P0, PT, R20, UR4, RZ ;  /* 0x0000000414147c10 */ /* 0x000fe2000ff1e0ff */
[----:B0-----:R-:W-:Y:S01]  /*7e40*/  VIADD R16, R12, 0x16 ;  /* 0x000000160c107836 */ /* 0x001fe20000000000 */
[----:B-1----:R0:W-:Y:S04]  /*7e50*/  STG.E.U8 desc[UR8][R18.64], R21 ;  /* 0x0000001512007986 */ /* 0x0021e8000c101108 */
[----:B------:R-:W1:Y:S01]  /*7e60*/  LDS.U8 R19, [R11+0x16] ;  /* 0x000016000b137984 */ /* 0x000e620000000000 */
[----:B0-----:R-:W-:Y:S01]  /*7e70*/  IMAD.X R21, RZ, RZ, UR5, P0 ;  /* 0x00000005ff157e24 */ /* 0x001fe200080e06ff */
[----:B------:R-:W-:-:S04]  /*7e80*/  IADD3 R16, P0, PT, R16, UR4, RZ ;  /* 0x0000000410107c10 */ /* 0x000fc8000ff1e0ff */
[----:B------:R0:W3:Y:S01]  /*7e90*/  LDG.E.U8 R22, desc[UR8][R20.64] ;  /* 0x0000000814167981 */ /* 0x0000e2000c1e1100 */
        /* <DEDUP_REMOVED lines=81> */
[----:B------:R-:W-:Y:S02]  /*83b0*/  VIADD R20, R13, 0x1e ;  /* 0x0000001e0d147836 */ /* 0x000fe40000000000 */
[----:B------:R-:W-:-:S03]  /*83c0*/  VIADD R12, R12, 0x1f ;  /* 0x0000001f0c0c7836 */ /* 0x000fc60000000000 */
[----:B------:R-:W-:Y:S01]  /*83d0*/  IADD3 R20, P0, PT, R20, UR4, RZ ;  /* 0x0000000414147c10 */ /* 0x000fe2000ff1e0ff */
[----:B-1----:R1:W-:Y:S04]  /*83e0*/  STG.E.U8 desc[UR8][R18.64], R21 ;  /* 0x0000001512007986 */ /* 0x0023e8000c101108 */
[----:B------:R-:W2:Y:S01]  /*83f0*/  LDS.U8 R19, [R11+0x1f] ;  /* 0x00001f000b137984 */ /* 0x000ea20000000000 */
[----:B------:R-:W-:Y:S02]  /*8400*/  VIADD R13, R13, 0x1f ;  /* 0x0000001f0d0d7836 */ /* 0x000fe40000000000 */
[----:B-1----:R-:W-:Y:S01]  /*8410*/  IMAD.X R21, RZ, RZ, UR5, P0 ;  /* 0x00000005ff157e24 */ /* 0x002fe200080e06ff */
[----:B0-----:R-:W-:-:S04]  /*8420*/  IADD3 R16, P0, PT, R12, UR4, RZ ;  /* 0x000000040c107c10 */ /* 0x001fc8000ff1e0ff */
[----:B------:R-:W4:Y:S01]  /*8430*/  LDG.E.U8 R20, desc[UR8][R20.64] ;  /* 0x0000000814147981 */ /* 0x000f22000c1e1100 */
[----:B------:R-:W-:Y:S01]  /*8440*/  IMAD.X R17, RZ, RZ, UR5, P0 ;  /* 0x00000005ff117e24 */ /* 0x000fe200080e06ff */
[----:B------:R-:W-:-:S05]  /*8450*/  IADD3 R12, P0, PT, R13, UR4, RZ ;  /* 0x000000040d0c7c10 */ /* 0x000fca000ff1e0ff */
[----:B------:R-:W-:Y:S01]  /*8460*/  IMAD.X R13, RZ, RZ, UR5, P0 ;  /* 0x00000005ff0d7e24 */ /* 0x000fe200080e06ff */
[----:B--2---:R0:W-:Y:S04]  /*8470*/  STG.E.U8 desc[UR8][R16.64], R19 ;  /* 0x0000001310007986 */ /* 0x0041e8000c101108 */
[----:B------:R-:W2:Y:S04]  /*8480*/  LDG.E.U8 R12, desc[UR8][R12.64] ;  /* 0x000000080c0c7981 */ /* 0x000ea8000c1e1100 */
[----:B------:R0:W-:Y:S04]  /*8490*/  STS.U8 [R11+0x14], R15 ;  /* 0x0000140f0b007388 */ /* 0x0001e80000000000 */
[----:B---3--:R0:W-:Y:S04]  /*84a0*/  STS.U8 [R11+0x15], R22 ;  /* 0x000015160b007388 */ /* 0x0081e80000000000 */
[----:B------:R0:W-:Y:S04]  /*84b0*/  STS.U8 [R11+0x16], R24 ;  /* 0x000016180b007388 */ /* 0x0001e80000000000 */
[----:B----4-:R0:W-:Y:S04]  /*84c0*/  STS.U8 [R11+0x17], R26 ;  /* 0x0000171a0b007388 */ /* 0x0101e80000000000 */
[----:B------:R0:W-:Y:S04]  /*84d0*/  STS.U8 [R11+0x18], R28 ;  /* 0x0000181c0b007388 */ /* 0x0001e80000000000 */
[----:B------:R0:W-:Y:S04]  /*84e0*/  STS.U8 [R11+0x19], R23 ;  /* 0x000019170b007388 */ /* 0x0001e80000000000 */
[----:B------:R0:W-:Y:S04]  /*84f0*/  STS.U8 [R11+0x1a], R25 ;  /* 0x00001a190b007388 */ /* 0x0001e80000000000 */
[----:B------:R0:W-:Y:S04]  /*8500*/  STS.U8 [R11+0x1b], R27 ;  /* 0x00001b1b0b007388 */ /* 0x0001e80000000000 */
[----:B------:R0:W-:Y:S04]  /*8510*/  STS.U8 [R11+0x1c], R29 ;  /* 0x00001c1d0b007388 */ /* 0x0001e80000000000 */
[----:B------:R0:W-:Y:S04]  /*8520*/  STS.U8 [R11+0x1d], R14 ;  /* 0x00001d0e0b007388 */ /* 0x0001e80000000000 */
[----:B------:R0:W-:Y:S04]  /*8530*/  STS.U8 [R11+0x1e], R20 ;  /* 0x00001e140b007388 */ /* 0x0001e80000000000 */
[----:B--2---:R0:W-:Y:S02]  /*8540*/  STS.U8 [R11+0x1f], R12 ;  /* 0x00001f0c0b007388 */ /* 0x0041e40000000000 */
.L_x_54:
[----:B------:R-:W-:Y:S05]  /*8550*/  BSYNC.RECONVERGENT B2 ;  /* 0x0000000000027941 */ /* 0x000fea0003800200 */
.L_x_52:
[----:B0--3--:R-:W0:Y:S02]  /*8560*/  LDC.64 R12, c[0x4][0x18] ;  /* 0x01000600ff0c7b82 */ /* 0x009e240000000a00 */
[----:B0-----:R-:W2:Y:S01]  /*8570*/  LDG.E R11, desc[UR8][R12.64] ;  /* 0x000000080c0b7981 */ /* 0x001ea2000c1e1900 */
[----:B------:R-:W-:-:S04]  /*8580*/  VIADD R15, R4, 0xffffffff ;  /* 0xffffffff040f7836 */ /* 0x000fc80000000000 */
[----:B------:R-:W-:-:S05]  /*8590*/  IMAD R15, R2, 0x8000, R15 ;  /* 0x00008000020f7824 */ /* 0x000fca00078e020f */
[----:B------:R-:W-:-:S04]  /*85a0*/  SHF.R.U32.HI R15, RZ, 0x3, R15 ;  /* 0x00000003ff0f7819 */ /* 0x000fc8000001160f */
[----:B------:R-:W-:-:S05]  /*85b0*/  LOP3.LUT R15, R0, 0x3ffc, R15, 0xf8, !PT ;  /* 0x00003ffc000f7812 */ /* 0x000fca00078ef80f */
[----:B------:R1:W-:Y:S01]  /*85c0*/  STS [R10], R15 ;  /* 0x0000000f0a007388 */ /* 0x0003e20000000800 */
[----:B--2---:R-:W-:-:S05]  /*85d0*/  VIADD R11, R11, 0x1 ;  /* 0x000000010b0b7836 */ /* 0x004fca0000000000 */
[----:B------:R1:W-:Y:S02]  /*85e0*/  STG.E desc[UR8][R12.64], R11 ;  /* 0x0000000b0c007986 */ /* 0x0003e4000c101908 */
.L_x_33:
[----:B------:R-:W-:Y:S05]  /*85f0*/  BSYNC.RECONVERGENT B0 ;  /* 0x0000000000007941 */ /* 0x000fea0003800200 */
.L_x_32:
[----:B------:R-:W-:Y:S06]  /*8600*/  BAR.SYNC.DEFER_BLOCKING 0x0 ;  /* 0x0000000000007b1d */ /* 0x000fec0000010000 */
[----:B------:R-:W-:Y:S05]  /*8610*/  @P4 BRA `(.L_x_55) ;  /* 0xffffffc4005c4947 */ /* 0x000fea000383ffff */
[----:B------:R-:W-:-:S13]  /*8620*/  ISETP.GT.AND P0, PT, R4, R3, PT ;  /* 0x000000030400720c */ /* 0x000fda0003f04270 */
[----:B------:R-:W-:Y:S05]  /*8630*/  @P0 BRA `(.L_x_56) ;  /* 0xffffffc400400947 */ /* 0x000fea000383ffff */
[----:B------:R-:W-:Y:S05]  /*8640*/  BSYNC.RECONVERGENT B1 ;  /* 0x0000000000017941 */ /* 0x000fea0003800200 */
.L_x_31:
[----:B------:R-:W2:Y:S01]  /*8650*/  S2UR UR5, SR_CgaCtaId ;  /* 0x00000000000579c3 */ /* 0x000ea20000008800 */
[----:B------:R-:W-:Y:S02]  /*8660*/  UMOV UR4, 0x400 ;  /* 0x0000040000047882 */ /* 0x000fe40000000000 */
[----:B------:R-:W-:-:S04]  /*8670*/  UIADD3 UR4, UPT, UPT, UR4, 0x8000, URZ ;  /* 0x0000800004047890 */ /* 0x000fc8000fffe0ff */
[----:B--2---:R-:W-:-:S03]  /*8680*/  ULEA UR5, UR5, UR4, 0x18 ;  /* 0x0000000405057291 */ /* 0x004fc6000f8ec0ff */
[----:B------:R-:W-:-:S09]  /*8690*/  UMOV UR4, URZ ;  /* 0x000000ff00047c82 */ /* 0x000fd20008000000 */
.L_x_83:
[----:B--2---:R-:W2:Y:S01]  /*86a0*/  LDC R3, c[0x0][0x380] ;  /* 0x0000e000ff037b82 */ /* 0x004ea20000000800 */
[----:B------:R-:W-:Y:S01]  /*86b0*/  BSSY.RECONVERGENT B0, `(.L_x_57) ;  /* 0x00003b9000007945 */ /* 0x000fe20003800200 */
[----:B--2---:R-:W-:-:S04]  /*86c0*/  ISETP.GE.AND P0, PT, R3, 0x1, PT ;  /* 0x000000010300780c */ /* 0x004fc80003f06270 */
[----:B------:R-:W-:Y:S01]  /*86d0*/  ISETP.NE.OR P0, PT, R2, UR4, !P0 ;  /* 0x0000000402007c0c */ /* 0x000fe2000c705670 */
[----:B------:R-:W-:-:S04]  /*86e0*/  UIADD3 UR4, UPT, UPT, UR4, 0x1, URZ ;  /* 0x0000000104047890 */ /* 0x000fc8000fffe0ff */
[----:B------:R-:W-:-:S08]  /*86f0*/  UISETP.NE.AND UP0, UPT, UR4, 0x4, UPT ;  /* 0x000000040400788c */ /* 0x000fd0000bf05270 */
[----:B------:R-:W-:Y:S05]  /*8700*/  @P0 BRA `(.L_x_58) ;  /* 0x0000003800cc0947 */ /* 0x000fea0003800000 */
[----:B------:R-:W-:-:S07]  /*8710*/  IMAD.MOV.U32 R3, RZ, RZ, RZ ;  /* 0x000000ffff037224 */ /* 0x000fce00078e00ff */
.L_x_82:
[----:B------:R-:W-:Y:S01]  /*8720*/  UIADD3 UR6, UPT, UPT, UR5, 0x8, URZ ;  /* 0x0000000805067890 */ /* 0x000fe2000fffe0ff */
[----:B--2---:R-:W-:Y:S02]  /*8730*/  IMAD R4, R2, 0x8000, R3 ;  /* 0x0000800002047824 */ /* 0x004fe400078e0203 */
[----:B-1----:R-:W-:Y:S02]  /*8740*/  IMAD.MOV.U32 R12, RZ, RZ, 0x1 ;  /* 0x00000001ff0c7424 */ /* 0x002fe400078e00ff */
[----:B---3--:R-:W-:Y:S01]  /*8750*/  IMAD.MOV.U32 R10, RZ, RZ, -0x1 ;  /* 0xffffffffff0a7424 */ /* 0x008fe200078e00ff */
[----:B------:R-:W-:Y:S01]  /*8760*/  SHF.R.U32.HI R5, RZ, 0x5, R4 ;  /* 0x00000005ff057819 */ /* 0x000fe20000011604 */
[----:B------:R-:W-:Y:S02]  /*8770*/  IMAD.MOV.U32 R20, RZ, RZ, 0x8 ;  /* 0x00000008ff147424 */ /* 0x000fe400078e00ff */
[----:B------:R-:W-:Y:S02]  /*8780*/  IMAD.MOV.U32 R21, RZ, RZ, -0x400 ;  /* 0xfffffc00ff157424 */ /* 0x000fe400078e00ff */
[----:B------:R-:W-:-:S02]  /*8790*/  IMAD.MOV.U32 R9, RZ, RZ, -0x1 ;  /* 0xffffffffff097424 */ /* 0x000fc400078e00ff */
[----:B------:R-:W-:Y:S02]  /*87a0*/  IMAD.MOV.U32 R8, RZ, RZ, -0x1 ;  /* 0xffffffffff087424 */ /* 0x000fe400078e00ff */
[----:B------:R-:W-:-:S07]  /*87b0*/  IMAD.U32 R11, RZ, RZ, UR6 ;  /* 0x00000006ff0b7e24 */ /* 0x000fce000f8e00ff */
.L_x_67:
[----:B------:R-:W1:Y:S01]  /*87c0*/  LDS R19, [R11+0x4] ;  /* 0x000004000b137984 */ /* 0x000e620000000800 */
[----:B------:R-:W-:Y:S03]  /*87d0*/  BSSY.RECONVERGENT B1, `(.L_x_59) ;  /* 0x0000028000017945 */ /* 0x000fe60003800200 */
[----:B0-----:R-:W0:Y:S04]  /*87e0*/  LDS R16, [R11+-0x8] ;  /* 0xfffff8000b107984 */ /* 0x001e280000000800 */
[----:B------:R-:W-:Y:S04]  /*87f0*/  LDS R15, [R11+-0x4] ;  /* 0xfffffc000b0f7984 */ /* 0x000fe80000000800 */
[----:B------:R-:W2:Y:S01]  /*8800*/  LDS R13, [R11] ;  /* 0x000000000b0d7984 */ /* 0x000ea20000000800 */
[----:B-1----:R-:W-:-:S02]  /*8810*/  SHF.R.U32.HI R14, RZ, 0x2, R19 ;  /* 0x00000002ff0e7819 */ /* 0x002fc40000011613 */
[C---:B------:R-:W-:Y:S02]  /*8820*/  ISETP.GE.U32.AND P0, PT, R19.reuse, 0x4000, PT ;  /* 0x000040001300780c */ /* 0x040fe40003f06070 */
[----:B------:R-:W-:Y:S02]  /*8830*/  LOP3.LUT R14, R14, 0xfff, RZ, 0xc0, !PT ;  /* 0x00000fff0e0e7812 */ /* 0x000fe400078ec0ff */
[----:B------:R-:W-:Y:S02]  /*8840*/  LOP3.LUT R17, R19, 0x3, RZ, 0xc0, !PT ;  /* 0x0000000313117812 */ /* 0x000fe400078ec0ff */
[----:B------:R-:W-:Y:S02]  /*8850*/  ISETP.NE.OR P0, PT, R14, R5, !P0 ;  /* 0x000000050e00720c */ /* 0x000fe40004705670 */
[----:B0-----:R-:W-:Y:S02]  /*8860*/  SHF.R.U32.HI R14, RZ, 0x2, R16 ;  /* 0x00000002ff0e7819 */ /* 0x001fe40000011610 */
        /* <DEDUP_REMOVED lines=8> */
[----:B------:R-:W-:Y:S02]  /*88f0*/  SHF.R.U32.HI R17, RZ, 0x2, R15 ;  /* 0x00000002ff117819 */ /* 0x000fe4000001160f */
[----:B------:R-:W-:Y:S02]  /*8900*/  ISETP.GE.U32.AND P2, PT, R15, 0x4000, PT ;  /* 0x000040000f00780c */ /* 0x000fe40003f46070 */
[----:B------:R-:W-:Y:S02]  /*8910*/  @!P0 LOP3.LUT R18, R14, 0x3fff, RZ, 0xc0, !PT ;  /* 0x00003fff0e128812 */ /* 0x000fe400078ec0ff */
[----:B------:R-:W-:Y:S02]  /*8920*/  ISETP.GE.U32.AND P3, PT, R13, 0x4000, PT ;  /* 0x000040000d00780c */ /* 0x000fe40003f66070 */
[----:B------:R-:W-:Y:S02]  /*8930*/  @!P0 LOP3.LUT R14, R18, 0x4000, RZ, 0xfc, !PT ;  /* 0x00004000120e8812 */ /* 0x000fe400078efcff */
[----:B------:R-:W-:-:S02]  /*8940*/  LOP3.LUT R18, R17, 0xfff, RZ, 0xc0, !PT ;  /* 0x00000fff11127812 */ /* 0x000fc400078ec0ff */
[----:B------:R-:W-:Y:S01]  /*8950*/  @!P1 LOP3.LUT R17, R16, 0x3fff, RZ, 0xc0, !PT ;  /* 0x00003fff10119812 */ /* 0x000fe200078ec0ff */
[----:B------:R0:W-:Y:S01]  /*8960*/  @!P0 STS [R11+0x4], R14 ;  /* 0x0000040e0b008388 */ /* 0x0001e20000000800 */
[----:B------:R-:W-:Y:S02]  /*8970*/  LOP3.LUT R22, R19, 0xfff, RZ, 0xc0, !PT ;  /* 0x00000fff13167812 */ /* 0x000fe400078ec0ff */
[----:B------:R-:W-:Y:S02]  /*8980*/  @!P1 LOP3.LUT R16, R17, 0x4000, RZ, 0xfc, !PT ;  /* 0x0000400011109812 */ /* 0x000fe400078efcff */
[-C--:B------:R-:W-:Y:S01]  /*8990*/  ISETP.NE.OR P2, PT, R18, R5.reuse, !P2 ;  /* 0x000000051200720c */ /* 0x080fe20005745670 */
[----:B------:R-:W-:Y:S01]  /*89a0*/  IMAD.MOV.U32 R18, RZ, RZ, R15 ;  /* 0x000000ffff127224 */ /* 0x000fe200078e000f */
[----:B------:R-:W-:Y:S01]  /*89b0*/  ISETP.NE.OR P3, PT, R22, R5, !P3 ;  /* 0x000000051600720c */ /* 0x000fe20005f65670 */
[----:B------:R0:W-:Y:S01]  /*89c0*/  @!P1 STS [R11+-0x8], R16 ;  /* 0xfffff8100b009388 */ /* 0x0001e20000000800 */
[----:B------:R-:W-:-:S02]  /*89d0*/  LOP3.LUT R19, R15, 0x3, RZ, 0xc0, !PT ;  /* 0x000000030f137812 */ /* 0x000fc400078ec0ff */
[----:B------:R-:W-:Y:S02]  /*89e0*/  LOP3.LUT R23, R13, 0x3, RZ, 0xc0, !PT ;  /* 0x000000030d177812 */ /* 0x000fe400078ec0ff */
[-C--:B------:R-:W-:Y:S02]  /*89f0*/  ISETP.NE.OR P2, PT, R19, R2.reuse, P2 ;  /* 0x000000021300720c */ /* 0x080fe40001745670 */
[----:B------:R-:W-:Y:S01]  /*8a00*/  ISETP.NE.OR P3, PT, R23, R2, P3 ;  /* 0x000000021700720c */ /* 0x000fe20001f65670 */
[----:B------:R-:W-:-:S12]  /*8a10*/  @!P1 BRA `(.L_x_60) ;  /* 0x00000000000c9947 */ /* 0x000fd80003800000 */
[----:B------:R-:W-:-:S13]  /*8a20*/  ISETP.GE.U32.AND P4, PT, R16, 0x4000, PT ;  /* 0x000040001000780c */ /* 0x000fda0003f86070 */
[----:B0-----:R-:W-:-:S05]  /*8a30*/  @P4 VIADD R16, R16, 0x4000 ;  /* 0x0000400010104836 */ /* 0x001fca0000000000 */
[----:B------:R1:W-:Y:S02]  /*8a40*/  @P4 STS [R11+-0x8], R16 ;  /* 0xfffff8100b004388 */ /* 0x0003e40000000800 */
.L_x_60:
[----:B------:R-:W-:Y:S05]  /*8a50*/  BSYNC.RECONVERGENT B1 ;  /* 0x0000000000017941 */ /* 0x000fea0003800200 */
.L_x_59:
[----:B------:R-:W-:Y:S01]  /*8a60*/  @!P2 LOP3.LUT R17, R18, 0x3fff, RZ, 0xc0, !PT ;  /* 0x00003fff1211a812 */ /* 0x000fe200078ec0ff */
[----:B------:R-:W-:Y:S01]  /*8a70*/  BSSY.RECONVERGENT B1, `(.L_x_61) ;  /* 0x000000d000017945 */ /* 0x000fe20003800200 */
[----:B------:R-:W-:Y:S02]  /*8a80*/  SHF.R.U32.HI R15, RZ, 0xe, R16 ;  /* 0x0000000eff0f7819 */ /* 0x000fe40000011610 */
[----:B------:R-:W-:Y:S02]  /*8a90*/  @!P2 LOP3.LUT R18, R17, 0x4000, RZ, 0xfc, !PT ;  /* 0x000040001112a812 */ /* 0x000fe400078efcff */
[----:B------:R-:W-:Y:S02]  /*8aa0*/  ISETP.GE.U32.AND P5, PT, R16, 0x4000, PT ;  /* 0x000040001000780c */ /* 0x000fe40003fa6070 */
[CC--:B------:R-:W-:Y:S01]  /*8ab0*/  ISETP.GT.U32.AND P4, PT, R15.reuse, R12.reuse, PT ;  /* 0x0000000c0f00720c */ /* 0x0c0fe20003f84070 */
[----:B------:R2:W-:Y:S01]  /*8ac0*/  @!P2 STS [R11+-0x4], R18 ;  /* 0xfffffc120b00a388 */ /* 0x0005e20000000800 */
[----:B------:R-:W-:Y:S01]  /*8ad0*/  VIMNMX.U32 R17, PT, PT, R15, R12, !PT ;  /* 0x0000000c0f117248 */ /* 0x000fe20007fe0000 */
[----:B------:R-:W-:Y:S01]  /*8ae0*/  VIADD R15, R21, 0x400 ;  /* 0x00000400150f7836 */ /* 0x000fe20000000000 */
[----:B01----:R-:W-:Y:S01]  /*8af0*/  @!P3 LOP3.LUT R16, R13, 0x3fff, RZ, 0xc0, !PT ;  /* 0x00003fff0d10b812 */ /* 0x003fe200078ec0ff */
[----:B------:R-:W-:Y:S08]  /*8b00*/  @!P2 BRA `(.L_x_62) ;  /* 0x00000000000ca947 */ /* 0x000ff00003800000 */
[----:B------:R-:W-:-:S13]  /*8b10*/  ISETP.GE.U32.AND P6, PT, R18, 0x4000, PT ;  /* 0x000040001200780c */ /* 0x000fda0003fc6070 */
[----:B--2---:R-:W-:-:S05]  /*8b20*/  @P6 VIADD R18, R18, 0x4000 ;  /* 0x0000400012126836 */ /* 0x004fca0000000000 */
[----:B------:R0:W-:Y:S02]  /*8b30*/  @P6 STS [R11+-0x4], R18 ;  /* 0xfffffc120b006388 */ /* 0x0001e40000000800 */
.L_x_62:
[----:B------:R-:W-:Y:S05]  /*8b40*/  BSYNC.RECONVERGENT B1 ;  /* 0x0000000000017941 */ /* 0x000fea0003800200 */
.L_x_61:
[----:B------:R-:W-:Y:S01]  /*8b50*/  @!P3 LOP3.LUT R13, R16, 0x4000, RZ, 0xfc, !PT ;  /* 0x00004000100db812 */ /* 0x000fe200078efcff */
[----:B------:R-:W-:Y:S01]  /*8b60*/  VIADD R16, R21, 0x401 ;  /* 0x0000040115107836 */ /* 0x000fe20000000000 */
[----:B------:R-:W-:Y:S01]  /*8b70*/  SHF.R.U32.HI R12, RZ, 0xe, R18 ;  /* 0x0000000eff0c7819 */ /* 0x000fe20000011612 */
[----:B------:R-:W-:Y:S01]  /*8b80*/  BSSY.RECONVERGENT B1, `(.L_x_63) ;  /* 0x000000e000017945 */ /* 0x000fe20003800200 */
[----:B------:R-:W-:Y:S01]  /*8b90*/  ISETP.GE.U32.AND P6, PT, R18, 0x4000, PT ;  /* 0x000040001200780c */ /* 0x000fe20003fc6070 */
[----:B------:R1:W-:Y:S01]  /*8ba0*/  @!P3 STS [R11], R13 ;  /* 0x0000000d0b00b388 */ /* 0x0003e20000000800 */
[C---:B------:R-:W-:Y:S01]  /*8bb0*/  SEL R10, R15.reuse, R10, !P5 ;  /* 0x0000000a0f0a7207 */ /* 0x040fe20006800000 */
[----:B------:R-:W-:Y:S01]  /*8bc0*/  @!P1 IMAD.MOV.U32 R8, RZ, RZ, R15 ;  /* 0x000000ffff089224 */ /* 0x000fe200078e000f */
[----:B------:R-:W-:Y:S01]  /*8bd0*/  ISETP.GT.U32.AND P1, PT, R12, R17, PT ;  /* 0x000000110c00720c */ /* 0x000fe20003f24070 */
[----:B------:R-:W-:Y:S01]  /*8be0*/  @!P2 IMAD.MOV.U32 R8, RZ, RZ, R16 ;  /* 0x000000ffff08a224 */ /* 0x000fe200078e0010 */
[----:B------:R-:W-:-:S02]  /*8bf0*/  SEL R15, R15, R9, P4 ;  /* 0x000000090f0f7207 */ /* 0x000fc40002000000 */
[----:B------:R-:W-:Y:S02]  /*8c00*/  VIMNMX.U32 R12, PT, PT, R17, R12, !PT ;  /* 0x0000000c110c7248 */ /* 0x000fe40007fe0000 */
[----:B------:R-:W-:Y:S01]  /*8c10*/  SEL R10, R16, R10, !P6 ;  /* 0x0000000a100a7207 */ /* 0x000fe20007000000 */
[----:B-1----:R-:W-:Y:S06]  /*8c20*/  @!P3 BRA `(.L_x_64) ;  /* 0x00000000000cb947 */ /* 0x002fec0003800000 */
[----:B------:R-:W-:-:S13]  /*8c30*/  ISETP.GE.U32.AND P2, PT, R13, 0x4000, PT ;  /* 0x000040000d00780c */ /* 0x000fda0003f46070 */
[----:B------:R-:W-:-:S05]  /*8c40*/  @P2 VIADD R13, R13, 0x4000 ;  /* 0x000040000d0d2836 */ /* 0x000fca0000000000 */
[----:B------:R1:W-:Y:S02]  /*8c50*/  @P2 STS [R11], R13 ;  /* 0x0000000d0b002388 */ /* 0x0003e40000000800 */
.L_x_64:
[----:B------:R-:W-:Y:S05]  /*8c60*/  BSYNC.RECONVERGENT B1 ;  /* 0x0000000000017941 */ /* 0x000fea0003800200 */
.L_x_63:
[----:B------:R-:W-:Y:S01]  /*8c70*/  SHF.R.U32.HI R9, RZ, 0xe, R13 ;  /* 0x0000000eff097819 */ /* 0x000fe2000001160d */
[----:B------:R-:W-:Y:S01]  /*8c80*/  BSSY.RECONVERGENT B1, `(.L_x_65) ;  /* 0x000000f000017945 */ /* 0x000fe20003800200 */
[----:B------:R-:W-:Y:S01]  /*8c90*/  SEL R15, R16, R15, P1 ;  /* 0x0000000f100f7207 */ /* 0x000fe20000800000 */
[----:B------:R-:W-:Y:S01]  /*8ca0*/  VIADD R16, R21, 0x402 ;  /* 0x0000040215107836 */ /* 0x000fe20000000000 */
[----:B------:R-:W-:Y:S01]  /*8cb0*/  ISETP.GE.U32.AND P2, PT, R13, 0x4000, PT ;  /* 0x000040000d00780c */ /* 0x000fe20003f46070 */
[----:B-1----:R-:W-:Y:S01]  /*8cc0*/  VIADD R13, R21, 0x403 ;  /* 0x00000403150d7836 */ /* 0x002fe20000000000 */
[----:B------:R-:W-:Y:S01]  /*8cd0*/  ISETP.GT.U32.AND P1, PT, R9, R12, PT ;  /* 0x0000000c0900720c */ /* 0x000fe20003f24070 */
[----:B------:R-:W-:Y:S01]  /*8ce0*/  @!P3 IMAD.MOV.U32 R8, RZ, RZ, R16 ;  /* 0x000000ffff08b224 */ /* 0x000fe200078e0010 */
[----:B------:R-:W-:Y:S01]  /*8cf0*/  SEL R10, R16, R10, !P2 ;  /* 0x0000000a100a7207 */ /* 0x000fe20005000000 */
[----:B------:R-:W-:Y:S01]  /*8d00*/  @!P0 IMAD.MOV.U32 R8, RZ, RZ, R13 ;  /* 0x000000ffff088224 */ /* 0x000fe200078e000d */
[----:B------:R-:W-:-:S02]  /*8d10*/  VIMNMX.U32 R9, PT, PT, R12, R9, !PT ;  /* 0x000000090c097248 */ /* 0x000fc40007fe0000 */
[----:B------:R-:W-:Y:S01]  /*8d20*/  SEL R16, R16, R15, P1 ;  /* 0x0000000f10107207 */ /* 0x000fe20000800000 */
[----:B------:R-:W-:Y:S06]  /*8d30*/  @!P0 BRA `(.L_x_66) ;  /* 0x00000000000c8947 */ /* 0x000fec0003800000 */
[----:B------:R-:W-:-:S13]  /*8d40*/  ISETP.GE.U32.AND P0, PT, R14, 0x4000, PT ;  /* 0x000040000e00780c */ /* 0x000fda0003f06070 */
[----:B------:R-:W-:-:S05]  /*8d50*/  @P0 VIADD R14, R14, 0x4000 ;  /* 0x000040000e0e0836 */ /* 0x000fca0000000000 */
[----:B------:R1:W-:Y:S02]  /*8d60*/  @P0 STS [R11+0x4], R14 ;  /* 0x0000040e0b000388 */ /* 0x0003e40000000800 */
.L_x_66:
[----:B------:R-:W-:Y:S05]  /*8d70*/  BSYNC.RECONVERGENT B1 ;  /* 0x0000000000017941 */ /* 0x000fea0003800200 */
.L_x_65:
[----:B------:R-:W-:Y:S01]  /*8d80*/  VIADD R20, R20, 0x10 ;  /* 0x0000001014147836 */ /* 0x000fe20000000000 */
[----:B------:R-:W-:Y:S01]  /*8d90*/  SHF.R.U32.HI R12, RZ, 0xe, R14 ;  /* 0x0000000eff0c7819 */ /* 0x000fe2000001160e */
[----:B------:R-:W-:Y:S01]  /*8da0*/  VIADD R21, R21, 0x4 ;  /* 0x0000000415157836 */ /* 0x000fe20000000000 */
[----:B------:R-:W-:Y:S01]  /*8db0*/  ISETP.GE.U32.AND P1, PT, R14, 0x4000, PT ;  /* 0x000040000e00780c */ /* 0x000fe20003f26070 */
[----:B012---:R-:W-:Y:S01]  /*8dc0*/  VIADD R11, R11, 0x10 ;  /* 0x000000100b0b7836 */ /* 0x007fe20000000000 */
        /* <DEDUP_REMOVED lines=12> */
[----:B------:R-:W0:Y:S02]  /*8e90*/  LDC.64 R12, c[0x4][0x18] ;  /* 0x01000600ff0c7b82 */ /* 0x000e240000000a00 */
[----:B0-----:R-:W2:Y:S01]  /*8ea0*/  LDG.E R8, desc[UR8][R12.64] ;  /* 0x000000080c087981 */ /* 0x001ea2000c1e1900 */
[----:B------:R-:W-:Y:S01]  /*8eb0*/  IMAD.SHL.U32 R5, R5, 0x4, RZ ;  /* 0x0000000405057824 */ /* 0x000fe200078e00ff */
[----:B------:R-:W-:-:S04]  /*8ec0*/  LEA R14, R10, UR5, 0x2 ;  /* 0x000000050a0e7c11 */ /* 0x000fc8000f8e10ff */
[----:B------:R-:W-:-:S05]  /*8ed0*/  LOP3.LUT R5, R0, 0x3ffc, R5, 0xf8, !PT ;  /* 0x00003ffc00057812 */ /* 0x000fca00078ef805 */
[----:B------:R1:W-:Y:S01]  /*8ee0*/  STS [R14], R5 ;  /* 0x000000050e007388 */ /* 0x0003e20000000800 */
[----:B--2---:R-:W-:Y:S02]  /*8ef0*/  VIADD R9, R8, 0x1 ;  /* 0x0000000108097836 */ /* 0x004fe40000000000 */
[----:B------:R-:W-:-:S03]  /*8f00*/  IMAD.SHL.U32 R8, R10, 0x20, RZ ;  /* 0x000000200a087824 */ /* 0x000fc600078e00ff */
[----:B------:R1:W-:Y:S01]  /*8f10*/  STG.E desc[UR8][R12.64], R9 ;  /* 0x000000090c007986 */ /* 0x0003e2000c101908 */
[----:B------:R-:W-:Y:S05]  /*8f20*/  BRA `(.L_x_69) ;  /* 0x0000003000887947 */ /* 0x000fea0003800000 */
.L_x_70:
[----:B------:R-:W0:Y:S02]  /*8f30*/  LDC.64 R12, c[0x4][0x10] ;  /* 0x01000400ff0c7b82 */ /* 0x000e240000000a00 */
[----:B0-----:R-:W2:Y:S01]  /*8f40*/  LDG.E R12, desc[UR8][R12.64] ;  /* 0x000000080c0c7981 */ /* 0x001ea2000c1e1900 */
[C---:B------:R-:W-:Y:S01]  /*8f50*/  IMAD.SHL.U32 R8, R9.reuse, 0x20, RZ ;  /* 0x0000002009087824 */ /* 0x040fe200078e00ff */
[----:B------:R-:W-:Y:S01]  /*8f60*/  LEA R9, R9, UR5, 0x2 ;  /* 0x0000000509097c11 */ /* 0x000fe2000f8e10ff */
        /* <DEDUP_REMOVED lines=24> */
.L_x_75:
        /* <DEDUP_REMOVED lines=9> */
[----:B------:R-:W-:Y:S01]  /*9180*/  LOP3.LUT P4, RZ, R18, R19, RZ, 0xfc, !PT ;  /* 0x0000001312ff7212 */ /* 0x000fe2000788fcff */
[----:B------:R-:W-:-:S06]  /*9190*/  IMAD.WIDE.U32 R18, R25, 0x4, R14 ;  /* 0x0000000419127825 */ /* 0x000fcc00078e000e */
[----:B------:R-:W2:Y:S01]  /*91a0*/  LD.E R18, desc[UR8][R18.64] ;  /* 0x0000000812127980 */ /* 0x000ea2000c101900 */
[----:B------:R-:W-:Y:S02]  /*91b0*/  LOP3.LUT R25, R16, 0x3, RZ, 0xc0, !PT ;  /* 0x0000000310197812 */ /* 0x000fe400078ec0ff */
[----:B------:R-:W-:Y:S02]  /*91c0*/  SHF.R.U32.HI R17, RZ, 0x2, R16 ;  /* 0x00000002ff117819 */ /* 0x000fe40000011610 */
[-C--:B------:R-:W-:Y:S02]  /*91d0*/  ISETP.NE.AND P2, PT, R25, R2.reuse, PT ;  /* 0x000000021900720c */ /* 0x080fe40003f45270 */
[----:B------:R-:W-:Y:S02]  /*91e0*/  LOP3.LUT R25, R28, 0x3, RZ, 0xc0, !PT ;  /* 0x000000031c197812 */ /* 0x000fe400078ec0ff */
[----:B------:R-:W-:Y:S01]  /*91f0*/  LOP3.LUT R28, R17, 0xfff, RZ, 0xc0, !PT ;  /* 0x00000fff111c7812 */ /* 0x000fe200078ec0ff */
[----:B------:R-:W-:Y:S01]  /*9200*/  IMAD.SHL.U32 R17, R23, 0x20, RZ ;  /* 0x0000002017117824 */ /* 0x000fe200078e00ff */
[----:B------:R-:W-:-:S02]  /*9210*/  ISETP.NE.AND P5, PT, R25, R2, PT ;  /* 0x000000021900720c */ /* 0x000fc40003fa5270 */
[----:B------:R-:W-:Y:S01]  /*9220*/  LOP3.LUT P1, RZ, R13, 0x3fff, R16, 0x48, !PT ;  /* 0x00003fff0dff7812 */ /* 0x000fe20007824810 */
[----:B------:R-:W-:Y:S01]  /*9230*/  IMAD.MOV.U32 R16, RZ, RZ, R11 ;  /* 0x000000ffff107224 */ /* 0x000fe200078e000b */
[----:B------:R-:W-:Y:S01]  /*9240*/  LOP3.LUT R26, R26, 0xfff, RZ, 0xc0, !PT ;  /* 0x00000fff1a1a7812 */ /* 0x000fe200078ec0ff */
[C---:B------:R-:W-:Y:S01]  /*9250*/  VIADD R11, R17.reuse, 0x20 ;  /* 0x00000020110b7836 */ /* 0x040fe20000000000 */
[-C--:B------:R-:W-:Y:S02]  /*9260*/  ISETP.NE.AND P3, PT, R28, R5.reuse, PT ;  /* 0x000000051c00720c */ /* 0x080fe40003f65270 */
[----:B------:R-:W-:Y:S02]  /*9270*/  ISETP.NE.AND P6, PT, R26, R5, PT ;  /* 0x000000051a00720c */ /* 0x000fe40003fc5270 */
[C---:B------:R-:W-:Y:S02]  /*9280*/  SEL R25, R17.reuse, R10, !P1 ;  /* 0x0000000a11197207 */ /* 0x040fe40004800000 */
[----:B------:R-:W-:-:S02]  /*9290*/  @!P2 SEL R16, R17, R16, !P3 ;  /* 0x000000101110a207 */ /* 0x000fc40005800000 */
[C---:B------:R-:W-:Y:S02]  /*92a0*/  SEL R25, R11.reuse, R25, !P4 ;  /* 0x000000190b197207 */ /* 0x040fe40006000000 */
[----:B------:R-:W-:Y:S02]  /*92b0*/  @!P5 SEL R16, R11, R16, !P6 ;  /* 0x000000100b10d207 */ /* 0x000fe40007000000 */
[----:B--2---:R-:W-:Y:S02]  /*92c0*/  LOP3.LUT R19, R18, 0x3, RZ, 0xc0, !PT ;  /* 0x0000000312137812 */ /* 0x004fe400078ec0ff */
[--C-:B------:R-:W-:Y:S02]  /*92d0*/  SHF.R.U32.HI R10, RZ, 0xe, R18.reuse ;  /* 0x0000000eff0a7819 */ /* 0x100fe40000011612 */
[----:B------:R-:W-:Y:S02]  /*92e0*/  SHF.R.U32.HI R28, RZ, 0x10, R18 ;  /* 0x00000010ff1c7819 */ /* 0x000fe40000011612 */
[----:B------:R-:W-:Y:S01]  /*92f0*/  ISETP.NE.AND P2, PT, R19, R2, PT ;  /* 0x000000021300720c */ /* 0x000fe20003f45270 */
[----:B------:R-:W-:Y:S01]  /*9300*/  VIADD R19, R23, 0x4 ;  /* 0x0000000417137836 */ /* 0x000fe20000000000 */
[----:B------:R-:W-:-:S02]  /*9310*/  LOP3.LUT R11, R13, 0x3, R10, 0x48, !PT ;  /* 0x000000030d0b7812 */ /* 0x000fc400078e480a */
[----:B------:R-:W-:Y:S02]  /*9320*/  LOP3.LUT R26, R21, 0xfff, R28, 0x48, !PT ;  /* 0x00000fff151a7812 */ /* 0x000fe400078e481c */
[----:B------:R-:W-:Y:S02]  /*9330*/  SHF.R.U32.HI R27, RZ, 0x1, R19 ;  /* 0x00000001ff1b7819 */ /* 0x000fe40000011613 */
[----:B------:R-:W-:Y:S02]  /*9340*/  LOP3.LUT P4, RZ, R11, R26, RZ, 0xfc, !PT ;  /* 0x0000001a0bff7212 */ /* 0x000fe4000788fcff */
[----:B------:R-:W-:-:S04]  /*9350*/  LOP3.LUT R11, R10, 0x3, RZ, 0xc0, !PT ;  /* 0x000000030a0b7812 */ /* 0x000fc800078ec0ff */
[----:B------:R-:W-:Y:S01]  /*9360*/  ISETP.NE.AND P5, PT, R11, R2, PT ;  /* 0x000000020b00720c */ /* 0x000fe20003fa5270 */
[----:B------:R-:W-:-:S05]  /*9370*/  IMAD.WIDE.U32 R10, R27, 0x4, R14 ;  /* 0x000000041b0a7825 */ /* 0x000fca00078e000e */
[----:B------:R-:W2:Y:S01]  /*9380*/  LD.E R26, desc[UR8][R10.64] ;  /* 0x000000080a1a7980 */ /* 0x000ea2000c101900 */
[--C-:B------:R-:W-:Y:S01]  /*9390*/  LOP3.LUT P1, RZ, R13, 0x3fff, R18.reuse, 0x48, !PT ;  /* 0x00003fff0dff7812 */ /* 0x100fe20007824812 */
[----:B------:R-:W-:Y:S01]  /*93a0*/  IMAD.SHL.U32 R24, R24, 0x20, RZ ;  /* 0x0000002018187824 */ /* 0x000fe200078e00ff */
[----:B------:R-:W-:Y:S02]  /*93b0*/  SHF.R.U32.HI R18, RZ, 0x2, R18 ;  /* 0x00000002ff127819 */ /* 0x000fe40000011612 */
[----:B------:R-:W-:Y:S02]  /*93c0*/  LOP3.LUT R28, R28, 0xfff, RZ, 0xc0, !PT ;  /* 0x00000fff1c1c7812 */ /* 0x000fe400078ec0ff */
[----:B------:R-:W-:Y:S02]  /*93d0*/  LOP3.LUT R18, R18, 0xfff, RZ, 0xc0, !PT ;  /* 0x00000fff12127812 */ /* 0x000fe400078ec0ff */
[-C--:B------:R-:W-:Y:S02]  /*93e0*/  ISETP.NE.AND P6, PT, R28, R5.reuse, PT ;  /* 0x000000051c00720c */ /* 0x080fe40003fc5270 */
[----:B------:R-:W-:Y:S01]  /*93f0*/  ISETP.NE.AND P3, PT, R18, R5, PT ;  /* 0x000000051200720c */ /* 0x000fe20003f65270 */
[----:B------:R-:W-:Y:S01]  /*9400*/  VIADD R18, R17, 0x60 ;  /* 0x0000006011127836 */ /* 0x000fe20000000000 */
[----:B------:R-:W-:-:S02]  /*9410*/  SEL R25, R24, R25, !P1 ;  /* 0x0000001918197207 */ /* 0x000fc40004800000 */
[----:B------:R-:W-:Y:S02]  /*9420*/  @!P2 SEL R16, R24, R16, !P3 ;  /* 0x000000101810a207 */ /* 0x000fe40005800000 */
[C---:B------:R-:W-:Y:S02]  /*9430*/  SEL R24, R18.reuse, R25, !P4 ;  /* 0x0000001912187207 */ /* 0x040fe40006000000 */
[----:B------:R-:W-:Y:S02]  /*9440*/  @!P5 SEL R16, R18, R16, !P6 ;  /* 0x000000101210d207 */ /* 0x000fe40007000000 */
[----:B--2---:R-:W-:Y:S02]  /*9450*/  LOP3.LUT R11, R26, 0x3, RZ, 0xc0, !PT ;  /* 0x000000031a0b7812 */ /* 0x004fe400078ec0ff */
[--C-:B------:R-:W-:Y:S02]  /*9460*/  SHF.R.U32.HI R10, RZ, 0xe, R26.reuse ;  /* 0x0000000eff0a7819 */ /* 0x100fe4000001161a */
[----:B------:R-:W-:-:S02]  /*9470*/  SHF.R.U32.HI R28, RZ, 0x10, R26 ;  /* 0x00000010ff1c7819 */ /* 0x000fc4000001161a */
[----:B------:R-:W-:Y:S02]  /*9480*/  ISETP.NE.AND P2, PT, R11, R2, PT ;  /* 0x000000020b00720c */ /* 0x000fe40003f45270 */
[----:B------:R-:W-:Y:S02]  /*9490*/  LOP3.LUT R11, R13, 0x3, R10, 0x48, !PT ;  /* 0x000000030d0b7812 */ /* 0x000fe400078e480a */
[----:B------:R-:W-:-:S04]  /*94a0*/  LOP3.LUT R18, R21, 0xfff, R28, 0x48, !PT ;  /* 0x00000fff15127812 */ /* 0x000fc800078e481c */
[----:B------:R-:W-:Y:S01]  /*94b0*/  LOP3.LUT P4, RZ, R11, R18, RZ, 0xfc, !PT ;  /* 0x000000120bff7212 */ /* 0x000fe2000788fcff */
[----:B------:R-:W-:Y:S01]  /*94c0*/  VIADD R18, R23, 0x6 ;  /* 0x0000000617127836 */ /* 0x000fe20000000000 */
[----:B------:R-:W-:-:S04]  /*94d0*/  LOP3.LUT R11, R10, 0x3, RZ, 0xc0, !PT ;  /* 0x000000030a0b7812 */ /* 0x000fc800078ec0ff */
[----:B------:R-:W-:Y:S02]  /*94e0*/  SHF.R.U32.HI R25, RZ, 0x1, R18 ;  /* 0x00000001ff197819 */ /* 0x000fe40000011612 */
[----:B------:R-:W-:-:S03]  /*94f0*/  ISETP.NE.AND P5, PT, R11, R2, PT ;  /* 0x000000020b00720c */ /* 0x000fc60003fa5270 */
[----:B------:R-:W-:-:S06]  /*9500*/  IMAD.WIDE.U32 R10, R25, 0x4, R14 ;  /* 0x00000004190a7825 */ /* 0x000fcc00078e000e */
[----:B------:R0:W2:Y:S01]  /*9510*/  LD.E R10, desc[UR8][R10.64] ;  /* 0x000000080a0a7980 */ /* 0x0000a2000c101900 */
[--C-:B------:R-:W-:Y:S01]  /*9520*/  LOP3.LUT P1, RZ, R13, 0x3fff, R26.reuse, 0x48, !PT ;  /* 0x00003fff0dff7812 */ /* 0x100fe2000782481a */
[----:B------:R-:W-:Y:S01]  /*9530*/  IMAD.SHL.U32 R19, R19, 0x20, RZ ;  /* 0x0000002013137824 */ /* 0x000fe200078e00ff */
[----:B------:R-:W-:Y:S01]  /*9540*/  SHF.R.U32.HI R26, RZ, 0x2, R26 ;  /* 0x00000002ff1a7819 */ /* 0x000fe2000001161a */
[----:B------:R-:W-:Y:S01]  /*9550*/  VIADD R25, R17, 0xa0 ;  /* 0x000000a011197836 */ /* 0x000fe20000000000 */
[----:B------:R-:W-:Y:S01]  /*9560*/  LOP3.LUT R28, R28, 0xfff, RZ, 0xc0, !PT ;  /* 0x00000fff1c1c7812 */ /* 0x000fe200078ec0ff */
[----:B------:R-:W-:Y:S01]  /*9570*/  IMAD.SHL.U32 R18, R18, 0x20, RZ ;  /* 0x0000002012127824 */ /* 0x000fe200078e00ff */
[----:B------:R-:W-:Y:S01]  /*9580*/  LOP3.LUT R26, R26, 0xfff, RZ, 0xc0, !PT ;  /* 0x00000fff1a1a7812 */ /* 0x000fe200078ec0ff */
[----:B------:R-:W-:Y:S01]  /*9590*/  VIADD R23, R23, 0x8 ;  /* 0x0000000817177836 */ /* 0x000fe20000000000 */
[----:B------:R-:W-:Y:S02]  /*95a0*/  SEL R24, R19, R24, !P1 ;  /* 0x0000001813187207 */ /* 0x000fe40004800000 */
[----:B------:R-:W-:-:S02]  /*95b0*/  ISETP.NE.AND P3, PT, R26, R5, PT ;  /* 0x000000051a00720c */ /* 0x000fc40003f65270 */
[----:B0-----:R-:W-:Y:S02]  /*95c0*/  SEL R11, R25, R24, !P4 ;  /* 0x00000018190b7207 */ /* 0x001fe40006000000 */
[----:B------:R-:W-:Y:S02]  /*95d0*/  @!P2 SEL R16, R19, R16, !P3 ;  /* 0x000000101310a207 */ /* 0x000fe40005800000 */
[----:B------:R-:W-:-:S04]  /*95e0*/  ISETP.NE.AND P6, PT, R28, R5, PT ;  /* 0x000000051c00720c */ /* 0x000fc80003fc5270 */
[----:B------:R-:W-:Y:S02]  /*95f0*/  @!P5 SEL R16, R25, R16, !P6 ;  /* 0x000000101910d207 */ /* 0x000fe40007000000 */
[----:B--2---:R-:W-:Y:S02]  /*9600*/  LOP3.LUT R19, R10, 0x3, RZ, 0xc0, !PT ;  /* 0x000000030a137812 */ /* 0x004fe400078ec0ff */
[--C-:B------:R-:W-:Y:S02]  /*9610*/  SHF.R.U32.HI R24, RZ, 0xe, R10.reuse ;  /* 0x0000000eff187819 */ /* 0x100fe4000001160a */
[----:B------:R-:W-:Y:S02]  /*9620*/  ISETP.NE.AND P4, PT, R19, R2, PT ;  /* 0x000000021300720c */ /* 0x000fe40003f85270 */
[--C-:B------:R-:W-:Y:S02]  /*9630*/  SHF.R.U32.HI R19, RZ, 0x2, R10.reuse ;  /* 0x00000002ff137819 */ /* 0x100fe4000001160a */
[----:B------:R-:W-:-:S02]  /*9640*/  LOP3.LUT P3, RZ, R13, 0x3fff, R10, 0x48, !PT ;  /* 0x00003fff0dff7812 */ /* 0x000fc4000786480a */
[----:B------:R-:W-:Y:S02]  /*9650*/  SHF.R.U32.HI R26, RZ, 0x10, R10 ;  /* 0x00000010ff1a7819 */ /* 0x000fe4000001160a */
[----:B------:R-:W-:Y:S02]  /*9660*/  LOP3.LUT R10, R19, 0xfff, RZ, 0xc0, !PT ;  /* 0x00000fff130a7812 */ /* 0x000fe400078ec0ff */
[----:B------:R-:W-:Y:S02]  /*9670*/  LOP3.LUT R25, R24, 0x3, RZ, 0xc0, !PT ;  /* 0x0000000318197812 */ /* 0x000fe400078ec0ff */
[----:B------:R-:W-:Y:S01]  /*9680*/  ISETP.NE.AND P5, PT, R10, R5, PT ;  /* 0x000000050a00720c */ /* 0x000fe20003fa5270 */
[----:B------:R-:W-:Y:S01]  /*9690*/  VIADD R10, R17, 0xe0 ;  /* 0x000000e0110a7836 */ /* 0x000fe20000000000 */
[----:B------:R-:W-:Y:S02]  /*96a0*/  ISETP.NE.AND P2, PT, R25, R2, PT ;  /* 0x000000021900720c */ /* 0x000fe40003f45270 */
[----:B------:R-:W-:-:S02]  /*96b0*/  @!P4 SEL R16, R18, R16, !P5 ;  /* 0x000000101210c207 */ /* 0x000fc40006800000 */
[----:B------:R-:W-:Y:S02]  /*96c0*/  ISETP.GE.AND P5, PT, R23, R22, PT ;  /* 0x000000161700720c */ /* 0x000fe40003fa6270 */
[----:B------:R-:W-:Y:S02]  /*96d0*/  LOP3.LUT R28, R26, 0xfff, RZ, 0xc0, !PT ;  /* 0x00000fff1a1c7812 */ /* 0x000fe400078ec0ff */
[----:B------:R-:W-:Y:S02]  /*96e0*/  LOP3.LUT R24, R13, 0x3, R24, 0x48, !PT ;  /* 0x000000030d187812 */ /* 0x000fe400078e4818 */
[----:B------:R-:W-:Y:S02]  /*96f0*/  ISETP.NE.AND P1, PT, R28, R5, PT ;  /* 0x000000051c00720c */ /* 0x000fe40003f25270 */
[----:B------:R-:W-:Y:S02]  /*9700*/  LOP3.LUT R19, R21, 0xfff, R26, 0x48, !PT ;  /* 0x00000fff15137812 */ /* 0x000fe400078e481a */
[----:B------:R-:W-:-:S02]  /*9710*/  SEL R11, R18, R11, !P3 ;  /* 0x0000000b120b7207 */ /* 0x000fc40005800000 */
[----:B------:R-:W-:Y:S02]  /*9720*/  LOP3.LUT P4, RZ, R24, R19, RZ, 0xfc, !PT ;  /* 0x0000001318ff7212 */ /* 0x000fe4000788fcff */
[C---:B------:R-:W-:Y:S02]  /*9730*/  @!P2 SEL R16, R10.reuse, R16, !P1 ;  /* 0x000000100a10a207 */ /* 0x040fe40004800000 */
[----:B------:R-:W-:-:S03]  /*9740*/  SEL R10, R10, R11, !P4 ;  /* 0x0000000b0a0a7207 */ /* 0x000fc60006000000 */
[----:B------:R-:W-:Y:S01]  /*9750*/  IMAD.MOV.U32 R11, RZ, RZ, R16 ;  /* 0x000000ffff0b7224 */ /* 0x000fe200078e0010 */
[----:B------:R-:W-:Y:S06]  /*9760*/  @!P5 BRA `(.L_x_75) ;  /* 0xfffffff80060d947 */ /* 0x000fec000383ffff */
.L_x_74:
[----:B------:R-:W-:-:S05]  /*9770*/  IMAD.IADD R16, R20, 0x1, -R23 ;  /* 0x0000000114107824 */ /* 0x000fca00078e0a17 */
[----:B------:R-:W-:-:S13]  /*9780*/  ISETP.GT.AND P1, PT, R16, 0x2, PT ;  /* 0x000000021000780c */ /* 0x000fda0003f24270 */
[----:B------:R-:W-:Y:S05]  /*9790*/  @!P1 BRA `(.L_x_76) ;  /* 0x0000000000cc9947 */ /* 0x000fea0003800000 */
[----:B------:R-:W-:-:S05]  /*97a0*/  SHF.R.U32.HI R17, RZ, 0x1, R23 ;  /* 0x00000001ff117819 */ /* 0x000fca0000011617 */
[----:B-----5:R-:W-:-:S06]  /*97b0*/  IMAD.WIDE.U32 R16, R17, 0x4, R14 ;  /* 0x0000000411107825 */ /* 0x020fcc00078e000e */
[----:B------:R-:W2:Y:S01]  /*97c0*/  LD.E R16, desc[UR8][R16.64] ;  /* 0x0000000810107980 */ /* 0x000ea2000c101900 */
[----:B------:R-:W-:-:S05]  /*97d0*/  VIADD R22, R23, 0x2 ;  /* 0x0000000217167836 */ /* 0x000fca0000000000 */
[----:B------:R-:W-:-:S05]  /*97e0*/  SHF.R.U32.HI R19, RZ, 0x1, R22 ;  /* 0x00000001ff137819 */ /* 0x000fca0000011616 */
[----:B------:R-:W-:-:S06]  /*97f0*/  IMAD.WIDE.U32 R18, R19, 0x4, R14 ;  /* 0x0000000413127825 */ /* 0x000fcc00078e000e */
[----:B------:R-:W3:Y:S01]  /*9800*/  LD.E R18, desc[UR8][R18.64] ;  /* 0x0000000812127980 */ /* 0x000ee2000c101900 */
[----:B------:R-:W-:Y:S01]  /*9810*/  IMAD.SHL.U32 R22, R22, 0x20, RZ ;  /* 0x0000002016167824 */ /* 0x000fe200078e00ff */
[--C-:B--2---:R-:W-:Y:S02]  /*9820*/  SHF.R.U32.HI R24, RZ, 0xe, R16.reuse ;  /* 0x0000000eff187819 */ /* 0x104fe40000011610 */
[----:B------:R-:W-:Y:S02]  /*9830*/  SHF.R.U32.HI R26, RZ, 0x10, R16 ;  /* 0x00000010ff1a7819 */ /* 0x000fe40000011610 */
[----:B------:R-:W-:Y:S02]  /*9840*/  LOP3.LUT R25, R13, 0x3, R24, 0x48, !PT ;  /* 0x000000030d197812 */ /* 0x000fe400078e4818 */
[----:B------:R-:W-:Y:S02]  /*9850*/  LOP3.LUT R28, R21, 0xfff, R26, 0x48, !PT ;  /* 0x00000fff151c7812 */ /* 0x000fe400078e481a */
[----:B------:R-:W-:-:S02]  /*9860*/  SHF.R.U32.HI R17, RZ, 0x2, R16 ;  /* 0x00000002ff117819 */ /* 0x000fc40000011610 */
[----:B------:R-:W-:Y:S02]  /*9870*/  LOP3.LUT P3, RZ, R25, R28, RZ, 0xfc, !PT ;  /* 0x0000001c19ff7212 */ /* 0x000fe4000786fcff */
[----:B------:R-:W-:Y:S02]  /*9880*/  LOP3.LUT R25, R16, 0x3, RZ, 0xc0, !PT ;  /* 0x0000000310197812 */ /* 0x000fe400078ec0ff */
[----:B------:R-:W-:Y:S02]  /*9890*/  LOP3.LUT R26, R26, 0xfff, RZ, 0xc0, !PT ;  /* 0x00000fff1a1a7812 */ /* 0x000fe400078ec0ff */
[-C--:B------:R-:W-:Y:S02]  /*98a0*/  ISETP.NE.AND P1, PT, R25, R2.reuse, PT ;  /* 0x000000021900720c */ /* 0x080fe40003f25270 */
[----:B------:R-:W-:Y:S02]  /*98b0*/  LOP3.LUT R25, R24, 0x3, RZ, 0xc0, !PT ;  /* 0x0000000318197812 */ /* 0x000fe400078ec0ff */
[----:B------:R-:W-:Y:S01]  /*98c0*/  LOP3.LUT R24, R17, 0xfff, RZ, 0xc0, !PT ;  /* 0x00000fff11187812 */ /* 0x000fe200078ec0ff */
[----:B------:R-:W-:Y:S01]  /*98d0*/  IMAD.SHL.U32 R17, R23, 0x20, RZ ;  /* 0x0000002017117824 */ /* 0x000fe200078e00ff */
[----:B------:R-:W-:Y:S01]  /*98e0*/  ISETP.NE.AND P4, PT, R25, R2, PT ;  /* 0x000000021900720c */ /* 0x000fe20003f85270 */
[----:B------:R-:W-:Y:S01]  /*98f0*/  VIADD R23, R23, 0x4 ;  /* 0x0000000417177836 */ /* 0x000fe20000000000 */
[----:B------:R-:W-:Y:S01]  /*9900*/  LOP3.LUT P0, RZ, R13, 0x3fff, R16, 0x48, !PT ;  /* 0x00003fff0dff7812 */ /* 0x000fe20007804810 */
[----:B------:R-:W-:Y:S01]  /*9910*/  VIADD R16, R17, 0x20 ;  /* 0x0000002011107836 */ /* 0x000fe20000000000 */
[----:B------:R-:W-:-:S02]  /*9920*/  ISETP.NE.AND P2, PT, R24, R5, PT ;  /* 0x000000051800720c */ /* 0x000fc40003f45270 */
[----:B------:R-:W-:Y:S02]  /*9930*/  ISETP.NE.AND P5, PT, R26, R5, PT ;  /* 0x000000051a00720c */ /* 0x000fe40003fa5270 */
[C---:B------:R-:W-:Y:S02]  /*9940*/  SEL R10, R17.reuse, R10, !P0 ;  /* 0x0000000a110a7207 */ /* 0x040fe40004000000 */
[C---:B------:R-:W-:Y:S01]  /*9950*/  @!P1 SEL R11, R17.reuse, R11, !P2 ;  /* 0x0000000b110b9207 */ /* 0x040fe20005000000 */
[----:B------:R-:W-:Y:S01]  /*9960*/  VIADD R17, R17, 0x60 ;  /* 0x0000006011117836 */ /* 0x000fe20000000000 */
[----:B---3--:R-:W-:Y:S02]  /*9970*/  LOP3.LUT R19, R18, 0x3, RZ, 0xc0, !PT ;  /* 0x0000000312137812 */ /* 0x008fe400078ec0ff */
[----:B------:R-:W-:Y:S02]  /*9980*/  SHF.R.U32.HI R24, RZ, 0xe, R18 ;  /* 0x0000000eff187819 */ /* 0x000fe40000011612 */
[----:B------:R-:W-:-:S02]  /*9990*/  SEL R10, R16, R10, !P3 ;  /* 0x0000000a100a7207 */ /* 0x000fc40005800000 */
[----:B------:R-:W-:Y:S02]  /*99a0*/  @!P4 SEL R11, R16, R11, !P5 ;  /* 0x0000000b100bc207 */ /* 0x000fe40006800000 */
[----:B------:R-:W-:Y:S02]  /*99b0*/  ISETP.NE.AND P2, PT, R19, R2, PT ;  /* 0x000000021300720c */ /* 0x000fe40003f45270 */
[----:B------:R-:W-:Y:S02]  /*99c0*/  LOP3.LUT R19, R24, 0x3, RZ, 0xc0, !PT ;  /* 0x0000000318137812 */ /* 0x000fe400078ec0ff */
[--C-:B------:R-:W-:Y:S02]  /*99d0*/  LOP3.LUT P1, RZ, R13, 0x3fff, R18.reuse, 0x48, !PT ;  /* 0x00003fff0dff7812 */ /* 0x100fe40007824812 */
[--C-:B------:R-:W-:Y:S02]  /*99e0*/  SHF.R.U32.HI R16, RZ, 0x10, R18.reuse ;  /* 0x00000010ff107819 */ /* 0x100fe40000011612 */
[----:B------:R-:W-:-:S02]  /*99f0*/  SHF.R.U32.HI R18, RZ, 0x2, R18 ;  /* 0x00000002ff127819 */ /* 0x000fc40000011612 */
[----:B------:R-:W-:Y:S02]  /*9a00*/  ISETP.NE.AND P5, PT, R19, R2, PT ;  /* 0x000000021300720c */ /* 0x000fe40003fa5270 */
[----:B------:R-:W-:Y:S02]  /*9a10*/  LOP3.LUT R18, R18, 0xfff, RZ, 0xc0, !PT ;  /* 0x00000fff12127812 */ /* 0x000fe400078ec0ff */
[----:B------:R-:W-:Y:S02]  /*9a20*/  LOP3.LUT R19, R21, 0xfff, R16, 0x48, !PT ;  /* 0x00000fff15137812 */ /* 0x000fe400078e4810 */
[----:B------:R-:W-:Y:S02]  /*9a30*/  LOP3.LUT R24, R13, 0x3, R24, 0x48, !PT ;  /* 0x000000030d187812 */ /* 0x000fe400078e4818 */
[----:B------:R-:W-:Y:S02]  /*9a40*/  LOP3.LUT R16, R16, 0xfff, RZ, 0xc0, !PT ;  /* 0x00000fff10107812 */ /* 0x000fe400078ec0ff */
[----:B------:R-:W-:-:S02]  /*9a50*/  ISETP.NE.AND P3, PT, R18, R5, PT ;  /* 0x000000051200720c */ /* 0x000fc40003f65270 */
[----:B------:R-:W-:Y:S02]  /*9a60*/  LOP3.LUT P4, RZ, R24, R19, RZ, 0xfc, !PT ;  /* 0x0000001318ff7212 */ /* 0x000fe4000788fcff */
[----:B------:R-:W-:Y:S02]  /*9a70*/  ISETP.NE.AND P6, PT, R16, R5, PT ;  /* 0x000000051000720c */ /* 0x000fe40003fc5270 */
[C---:B------:R-:W-:Y:S02]  /*9a80*/  SEL R10, R22.reuse, R10, !P1 ;  /* 0x0000000a160a7207 */ /* 0x040fe40004800000 */
[----:B------:R-:W-:Y:S02]  /*9a90*/  @!P2 SEL R11, R22, R11, !P3 ;  /* 0x0000000b160ba207 */ /* 0x000fe40005800000 */
[----:B------:R-:W-:Y:S02]  /*9aa0*/  PLOP3.LUT P0, PT, PT, PT, PT, 0x8, 0x80 ;  /* 0x000000000080781c */ /* 0x000fe40003f0e170 */
[----:B------:R-:W-:-:S02]  /*9ab0*/  SEL R10, R17, R10, !P4 ;  /* 0x0000000a110a7207 */ /* 0x000fc40006000000 */
[----:B------:R-:W-:-:S09]  /*9ac0*/  @!P5 SEL R11, R17, R11, !P6 ;  /* 0x0000000b110bd207 */ /* 0x000fd20007000000 */
.L_x_76:
[----:B------:R-:W-:-:S13]  /*9ad0*/  ISETP.NE.OR P0, PT, R23, R20, P0 ;  /* 0x000000141700720c */ /* 0x000fda0000705670 */
[----:B------:R-:W-:Y:S05]  /*9ae0*/  @!P0 BRA `(.L_x_72) ;  /* 0x0000000000748947 */ /* 0x000fea0003800000 */
.L_x_73:
        /* <DEDUP_REMOVED lines=10> */
[--C-:B------:R-:W-:Y:S02]  /*9b90*/  SHF.R.U32.HI R24, RZ, 0x10, R16.reuse ;  /* 0x00000010ff187819 */ /* 0x100fe40000011610 */
[----:B------:R-:W-:Y:S02]  /*9ba0*/  LOP3.LUT R19, R22, 0x3, RZ, 0xc0, !PT ;  /* 0x0000000316137812 */ /* 0x000fe400078ec0ff */
[----:B------:R-:W-:Y:S01]  /*9bb0*/  LOP3.LUT P0, RZ, R13, 0x3fff, R16, 0x48, !PT ;  /* 0x00003fff0dff7812 */ /* 0x000fe20007804810 */
[----:B------:R-:W-:Y:S01]  /*9bc0*/  IMAD.MOV.U32 R16, RZ, RZ, R11 ;  /* 0x000000ffff107224 */ /* 0x000fe200078e000b */
        /* <DEDUP_REMOVED lines=15> */
.L_x_72:
        /* <DEDUP_REMOVED lines=20> */
.L_x_71:
[----:B------:R-:W-:Y:S01]  /*9e00*/  ISETP.NE.AND P0, PT, R10, -0x1, PT ;  /* 0xffffffff0a00780c */ /* 0x000fe20003f05270 */
[----:B------:R-:W-:Y:S01]  /*9e10*/  BSSY.RECONVERGENT B2, `(.L_x_77) ;  /* 0x000002c000027945 */ /* 0x000fe20003800200 */
[----:B------:R-:W-:-:S11]  /*9e20*/  ISETP.NE.AND P1, PT, R11, -0x1, PT ;  /* 0xffffffff0b00780c */ /* 0x000fd60003f25270 */
[----:B------:R-:W-:Y:S05]  /*9e30*/  @P0 BRA `(.L_x_78) ;  /* 0x0000000000a40947 */ /* 0x000fea0003800000 */
[----:B------:R-:W0:Y:S02]  /*9e40*/  LDC.64 R22, c[0x4][0x8] ;  /* 0x01000200ff167b82 */ /* 0x000e240000000a00 */
[----:B0----5:R-:W2:Y:S01]  /*9e50*/  LDG.E.64 R14, desc[UR8][R22.64] ;  /* 0x00000008160e7981 */ /* 0x021ea2000c1e1b00 */
[----:B------:R-:W-:Y:S02]  /*9e60*/  LOP3.LUT R10, R12, 0x1, RZ, 0xc0, !PT ;  /* 0x000000010c0a7812 */ /* 0x000fe400078ec0ff */
[----:B------:R-:W-:Y:S02]  /*9e70*/  SHF.R.U32.HI R25, RZ, 0x1, R12 ;  /* 0x00000001ff197819 */ /* 0x000fe4000001160c */
[----:B------:R-:W-:Y:S02]  /*9e80*/  ISETP.NE.U32.AND P0, PT, R10, 0x1, PT ;  /* 0x000000010a00780c */ /* 0x000fe40003f05070 */
[----:B------:R-:W0:Y:S01]  /*9e90*/  LDS R10, [R9] ;  /* 0x00000000090a7984 */ /* 0x000e220000000800 */
[----:B------:R-:W1:Y:S10]  /*9ea0*/  LDC.64 R16, c[0x4][0x10] ;  /* 0x01000400ff107b82 */ /* 0x000e740000000a00 */
[----:B--2---:R-:W-:-:S04]  /*9eb0*/  @P0 IMAD.WIDE.U32 R18, R25, 0x4, R14 ;  /* 0x0000000419120825 */ /* 0x004fc800078e000e */
[C-C-:B------:R-:W-:Y:S02]  /*9ec0*/  @!P0 IMAD.WIDE.U32 R20, R25.reuse, 0x4, R14.reuse ;  /* 0x0000000419148825 */ /* 0x140fe400078e000e */
        /* <DEDUP_REMOVED lines=9> */
[----:B-1----:R-:W2:Y:S02]  /*9f60*/  LDG.E R10, desc[UR8][R16.64] ;  /* 0x00000008100a7981 */ /* 0x002ea4000c1e1900 */
        /* <DEDUP_REMOVED lines=22> */
.L_x_78:
[----:B------:R-:W-:Y:S05]  /*a0d0*/  BSYNC.RECONVERGENT B2 ;  /* 0x0000000000027941 */ /* 0x000fea0003800200 */
.L_x_77:
[----:B------:R-:W-:Y:S04]  /*a0e0*/  BSSY.RECONVERGENT B2, `(.L_x_79) ;  /* 0x00001ff000027945 */ /* 0x000fe80003800200 */
[----:B------:R-:W-:Y:S05]  /*a0f0*/  @P1 BRA `(.L_x_80) ;  /* 0x0000000c00041947 */ /* 0x000fea0003800000 */
[----:B------:R-:W1:Y:S01]  /*a100*/  S2UR UR7, SR_CgaCtaId ;  /* 0x00000000000779c3 */ /* 0x000e620000008800 */
[----:B------:R-:W-:Y:S01]  /*a110*/  UMOV UR6, 0x400 ;  /* 0x0000040000067882 */ /* 0x000fe20000000000 */
[----:B------:R-:W2:Y:S01]  /*a120*/  LDCU.64 UR10, c[0x4][0x20] ;  /* 0x01000400ff0a77ac */ /* 0x000ea20008000a00 */
[C---:B------:R-:W-:Y:S02]  /*a130*/  VIADD R12, R10.reuse, 0x2 ;  /* 0x000000020a0c7836 */ /* 0x040fe40000000000 */
[C---:B0----5:R-:W-:Y:S02]  /*a140*/  VIADD R14, R10.reuse, 0x3 ;  /* 0x000000030a0e7836 */ /* 0x061fe40000000000 */
[C---:B------:R-:W-:Y:S02]  /*a150*/  VIADD R20, R10.reuse, 0x4 ;  /* 0x000000040a147836 */ /* 0x040fe40000000000 */
[C---:B------:R-:W-:Y:S01]  /*a160*/  VIADD R18, R10.reuse, 0x5 ;  /* 0x000000050a127836 */ /* 0x040fe20000000000 */
[----:B--2---:R-:W-:-:S02]  /*a170*/  IADD3 R16, P0, PT, R10, UR10, RZ ;  /* 0x0000000a0a107c10 */ /* 0x004fc4000ff1e0ff */
[----:B------:R-:W-:Y:S01]  /*a180*/  IADD3 R12, P1, PT, R12, UR10, RZ ;  /* 0x0000000a0c0c7c10 */ /* 0x000fe2000ff3e0ff */
[----:B-1----:R-:W-:Y:S02]  /*a190*/  ULEA UR6, UR7, UR6, 0x18 ;  /* 0x0000000607067291 */ /* 0x002fe4000f8ec0ff */
[----:B------:R-:W-:Y:S01]  /*a1a0*/  IMAD.X R17, RZ, RZ, UR11, P0 ;  /* 0x0000000bff117e24 */ /* 0x000fe200080e06ff */
[----:B------:R-:W-:Y:S01]  /*a1b0*/  IADD3 R14, P0, PT, R14, UR10, RZ ;  /* 0x0000000a0e0e7c10 */ /* 0x000fe2000ff1e0ff */
[----:B------:R-:W-:Y:S01]  /*a1c0*/  IMAD.X R13, RZ, RZ, UR11, P1 ;  /* 0x0000000bff0d7e24 */ /* 0x000fe200088e06ff */
[----:B------:R-:W-:-:S03]  /*a1d0*/  IADD3 R18, P1, PT, R18, UR10, RZ ;  /* 0x0000000a12127c10 */ /* 0x000fc6000ff3e0ff */
[----:B------:R-:W-:Y:S01]  /*a1e0*/  IMAD.X R15, RZ, RZ, UR11, P0 ;  /* 0x0000000bff0f7e24 */ /* 0x000fe200080e06ff */
[----:B------:R-:W-:Y:S01]  /*a1f0*/  IADD3 R20, P0, PT, R20, UR10, RZ ;  /* 0x0000000a14147c10 */ /* 0x000fe2000ff1e0ff */
[----:B------:R-:W0:Y:S04]  /*a200*/  LDS.U8 R19, [R8+UR6] ;  /* 0x0000000608137984 */ /* 0x000e280008000000 */
[----:B------:R-:W1:Y:S01]  /*a210*/  LDS.U8 R23, [R8+UR6+0x1] ;  /* 0x0000010608177984 */ /* 0x000e620008000000 */
[----:B------:R-:W-:-:S03]  /*a220*/  IMAD.X R21, RZ, RZ, UR11, P0 ;  /* 0x0000000bff157e24 */ /* 0x000fc600080e06ff */
[----:B------:R-:W2:Y:S04]  /*a230*/  LDS.U8 R24, [R8+UR6+0x2] ;  /* 0x0000020608187984 */ /* 0x000ea80008000000 */
[----:B------:R-:W3:Y:S04]  /*a240*/  LDS.U8 R25, [R8+UR6+0x3] ;  /* 0x0000030608197984 */ /* 0x000ee80008000000 */
[----:B------:R-:W4:Y:S04]  /*a250*/  LDS.U8 R28, [R8+UR6+0x4] ;  /* 0x00000406081c7984 */ /* 0x000f280008000000 */
[----:B------:R-:W4:Y:S04]  /*a260*/  LDS.U8 R11, [R8+UR6+0x5] ;  /* 0x00000506080b7984 */ /* 0x000f280008000000 */
[----:B------:R-:W4:Y:S04]  /*a270*/  LDS.U8 R29, [R8+UR6+0x6] ;  /* 0x00000606081d7984 */ /* 0x000f280008000000 */
[----:B------:R-:W4:Y:S04]  /*a280*/  LDS.U8 R22, [R8+UR6+0x7] ;  /* 0x0000070608167984 */ /* 0x000f280008000000 */
[----:B------:R-:W4:Y:S04]  /*a290*/  LDS.U8 R27, [R8+UR6+0x8] ;  /* 0x00000806081b7984 */ /* 0x000f280008000000 */
[----:B------:R-:W-:Y:S04]  /*a2a0*/  LDS.U8 R26, [R8+UR6+0xa] ;  /* 0x00000a06081a7984 */ /* 0x000fe80008000000 */
[----:B0-----:R0:W-:Y:S04]  /*a2b0*/  STG.E.U8 desc[UR8][R16.64], R19 ;  /* 0x0000001310007986 */ /* 0x0011e8000c101108 */
[----:B-1----:R1:W-:Y:S04]  /*a2c0*/  STG.E.U8 desc[UR8][R16.64+0x1], R23 ;  /* 0x0000011710007986 */ /* 0x0023e8000c101108 */
[----:B--2---:R2:W-:Y:S04]  /*a2d0*/  STG.E.U8 desc[UR8][R12.64], R24 ;  /* 0x000000180c007986 */ /* 0x0045e8000c101108 */
[----:B---3--:R3:W-:Y:S01]  /*a2e0*/  STG.E.U8 desc[UR8][R14.64], R25 ;  /* 0x000000190e007986 */ /* 0x0087e2000c101108 */
[----:B0-----:R-:W-:-:S03]  /*a2f0*/  IMAD.X R19, RZ, RZ, UR11, P1 ;  /* 0x0000000bff137e24 */ /* 0x001fc600088e06ff */
[----:B------:R-:W0:Y:S01]  /*a300*/  LDS.U8 R25, [R8+UR6+0x9] ;  /* 0x0000090608197984 */ /* 0x000e220008000000 */
[----:B-1----:R-:W-:-:S03]  /*a310*/  VIADD R16, R10, 0x7 ;  /* 0x000000070a107836 */ /* 0x002fc60000000000 */
[----:B------:R-:W1:Y:S01]  /*a320*/  LDS.U8 R23, [R8+UR6+0xb] ;  /* 0x00000b0608177984 */ /* 0x000e620008000000 */
[----:B--2---:R-:W-:Y:S01]  /*a330*/  VIADD R12, R10, 0x6 ;  /* 0x000000060a0c7836 */ /* 0x004fe20000000000 */
[----:B------:R-:W-:Y:S02]  /*a340*/  IADD3 R16, P1, PT, R16, UR10, RZ ;  /* 0x0000000a10107c10 */ /* 0x000fe4000ff3e0ff */
[----:B----4-:R2:W-:Y:S01]  /*a350*/  STG.E.U8 desc[UR8][R20.64], R28 ;  /* 0x0000001c14007986 */ /* 0x0105e2000c101108 */
[----:B---3--:R-:W-:Y:S01]  /*a360*/  VIADD R14, R10, 0x8 ;  /* 0x000000080a0e7836 */ /* 0x008fe20000000000 */
        /* <DEDUP_REMOVED lines=8> */
[----:B--2---:R-:W-:Y:S01]  /*a3f0*/  IADD3 R28, P1, PT, R15, UR10, RZ ;  /* 0x0000000a0f1c7c10 */ /* 0x004fe2000ff3e0ff */
[C---:B------:R-:W-:Y:S02]  /*a400*/  VIADD R21, R10.reuse, 0xa ;  /* 0x0000000a0a157836 */ /* 0x040fe40000000000 */
[----:B------:R-:W2:Y:S01]  /*a410*/  LDS.U8 R20, [R8+UR6+0xe] ;  /* 0x00000e0608147984 */ /* 0x000ea20008000000 */
[----:B------:R-:W-:Y:S02]  /*a420*/  IMAD.X R15, RZ, RZ, UR11, P0 ;  /* 0x0000000bff0f7e24 */ /* 0x000fe400080e06ff */
[----:B---3--:R-:W-:Y:S01]  /*a430*/  VIADD R18, R10, 0xb ;  /* 0x0000000b0a127836 */ /* 0x008fe20000000000 */
[----:B------:R3:W-:Y:S04]  /*a440*/  STG.E.U8 desc[UR8][R12.64], R29 ;  /* 0x0000001d0c007986 */ /* 0x0007e8000c101108 */
[----:B------:R0:W-:Y:S04]  /*a450*/  STG.E.U8 desc[UR8][R16.64], R22 ;  /* 0x0000001610007986 */ /* 0x0001e8000c101108 */
[----:B------:R1:W-:Y:S01]  /*a460*/  STG.E.U8 desc[UR8][R14.64], R27 ;  /* 0x0000001b0e007986 */ /* 0x0003e2000c101108 */
[----:B---3--:R-:W-:Y:S01]  /*a470*/  IMAD.X R29, RZ, RZ, UR11, P1 ;  /* 0x0000000bff1d7e24 */ /* 0x008fe200088e06ff */
[----:B------:R-:W-:-:S02]  /*a480*/  IADD3 R12, P0, PT, R21, UR10, RZ ;  /* 0x0000000a150c7c10 */ /* 0x000fc4000ff1e0ff */
[----:B------:R-:W-:Y:S01]  /*a490*/  LDS.U8 R22, [R8+UR6+0x10] ;  /* 0x0000100608167984 */ /* 0x000fe20008000000 */
[----:B------:R-:W-:Y:S01]  /*a4a0*/  IADD3 R18, P1, PT, R18, UR10, RZ ;  /* 0x0000000a12127c10 */ /* 0x000fe2000ff3e0ff */
[C---:B0-----:R-:W-:Y:S02]  /*a4b0*/  VIADD R16, R10.reuse, 0xc ;  /* 0x0000000c0a107836 */ /* 0x041fe40000000000 */
[----:B------:R-:W0:Y:S01]  /*a4c0*/  LDS.U8 R21, [R8+UR6+0xf] ;  /* 0x00000f0608157984 */ /* 0x000e220008000000 */
[----:B------:R-:W-:Y:S02]  /*a4d0*/  IMAD.X R13, RZ, RZ, UR11, P0 ;  /* 0x0000000bff0d7e24 */ /* 0x000fe400080e06ff */
[----:B------:R-:W-:Y:S01]  /*a4e0*/  IMAD.X R19, RZ, RZ, UR11, P1 ;  /* 0x0000000bff137e24 */ /* 0x000fe200088e06ff */
[----:B------:R-:W-:Y:S01]  /*a4f0*/  STG.E.U8 desc[UR8][R28.64], R25 ;  /* 0x000000191c007986 */ /* 0x000fe2000c101108 */
[----:B------:R-:W-:Y:S01]  /*a500*/  VIADD R17, R10, 0xd ;  /* 0x0000000d0a117836 */ /* 0x000fe20000000000 */
[----:B-1----:R-:W-:-:S02]  /*a510*/  IADD3 R14, P0, PT, R16, UR10, RZ ;  /* 0x0000000a100e7c10 */ /* 0x002fc4000ff1e0ff */
[----:B------:R-:W1:Y:S02]  /*a520*/  LDS.U8 R27, [R8+UR6+0x11] ;  /* 0x00001106081b7984 */ /* 0x000e640008000000 */
[----:B------:R-:W-:Y:S01]  /*a530*/  IADD3 R16, P1, PT, R17, UR10, RZ ;  /* 0x0000000a11107c10 */ /* 0x000fe2000ff3e0ff */
[----:B------:R-:W-:Y:S01]  /*a540*/  IMAD.X R15, RZ, RZ, UR11, P0 ;  /* 0x0000000bff0f7e24 */ /* 0x000fe200080e06ff */
[----:B------:R-:W3:Y:S03]  /*a550*/  LDS.U8 R25, [R8+UR6+0x12] ;  /* 0x0000120608197984 */ /* 0x000ee60008000000 */
[----:B------:R-:W-:Y:S01]  /*a560*/  IMAD.X R17, RZ, RZ, UR11, P1 ;  /* 0x0000000bff117e24 */ /* 0x000fe200088e06ff */
[----:B------:R-:W3:Y:S04]  /*a570*/  LDS.U8 R29, [R8+UR6+0x13] ;  /* 0x00001306081d7984 */ /* 0x000ee80008000000 */
[----:B------:R4:W-:Y:S04]  /*a580*/  STG.E.U8 desc[UR8][R12.64], R26 ;  /* 0x0000001a0c007986 */ /* 0x0009e8000c101108 */
[----:B------:R2:W-:Y:S04]  /*a590*/  STG.E.U8 desc[UR8][R18.64], R23 ;  /* 0x0000001712007986 */ /* 0x0005e8000c101108 */
[----:B------:R-:W3:Y:S01]  /*a5a0*/  LDS.U8 R23, [R8+UR6+0x14] ;  /* 0x0000140608177984 */ /* 0x000ee20008000000 */
[----:B----4-:R-:W-:-:S03]  /*a5b0*/  VIADD R12, R10, 0xe ;  /* 0x0000000e0a0c7836 */ /* 0x010fc60000000000 */
[----:B------:R4:W-:Y:S01]  /*a5c0*/  STG.E.U8 desc[UR8][R14.64], R24 ;  /* 0x000000180e007986 */ /* 0x0009e2000c101108 */
[C---:B------:R-:W-:Y:S02]  /*a5d0*/  VIADD R13, R10.reuse, 0xf ;  /* 0x0000000f0a0d7836 */ /* 0x040fe40000000000 */
[----:B------:R-:W-:Y:S01]  /*a5e0*/  VIADD R26, R10, 0x10 ;  /* 0x000000100a1a7836 */ /* 0x000fe20000000000 */
[----:B------:R-:W-:Y:S01]  /*a5f0*/  IADD3 R12, P0, PT, R12, UR10, RZ ;  /* 0x0000000a0c0c7c10 */ /* 0x000fe2000ff1e0ff */
[----:B------:R0:W-:Y:S01]  /*a600*/  STG.E.U8 desc[UR8][R16.64], R11 ;  /* 0x0000000b10007986 */ /* 0x0001e2000c101108 */
[----:B--2---:R-:W-:-:S03]  /*a610*/  IADD3 R18, P1, PT, R13, UR10, RZ ;  /* 0x0000000a0d127c10 */ /* 0x004fc6000ff3e0ff */
        /* <DEDUP_REMOVED lines=11> */
[----:B--2---:R-:W-:Y:S01]  /*a6d0*/  VIADD R12, R10, 0x12 ;  /* 0x000000120a0c7836 */ /* 0x004fe20000000000 */
        /* <DEDUP_REMOVED lines=9> */
[----:B--2---:R-:W-:-:S03]  /*a770*/  IMAD.X R21, RZ, RZ, UR11, P2 ;  /* 0x0000000bff157e24 */ /* 0x004fc600090e06ff */
[----:B---3--:R2:W-:Y:S01]  /*a780*/  STG.E.U8 desc[UR8][R12.64], R25 ;  /* 0x000000190c007986 */ /* 0x0085e2000c101108 */
        /* <DEDUP_REMOVED lines=88> */
.L_x_80:
[----:B------:R-:W1:Y:S01]  /*ad10*/  S2UR UR7, SR_CgaCtaId ;  /* 0x00000000000779c3 */ /* 0x000e620000008800 */
[----:B------:R-:W-:Y:S01]  /*ad20*/  UMOV UR6, 0x400 ;  /* 0x0000040000067882 */ /* 0x000fe20000000000 */
[----:B------:R-:W0:Y:S02]  /*ad30*/  LDCU.64 UR10, c[0x4][0x20] ;  /* 0x01000400ff0a77ac */ /* 0x000e240008000a00 */
[----:B0----5:R-:W-:Y:S02]  /*ad40*/  IADD3 R14, P1, PT, R10, UR10, RZ ;  /* 0x0000000a0a0e7c10 */ /* 0x021fe4000ff3e0ff */
[----:B------:R-:W-:Y:S01]  /*ad50*/  IADD3 R24, P0, PT, R11, UR10, RZ ;  /* 0x0000000a0b187c10 */ /* 0x000fe2000ff1e0ff */
[----:B-1----:R-:W-:Y:S02]  /*ad60*/  ULEA UR6, UR7, UR6, 0x18 ;  /* 0x0000000607067291 */ /* 0x002fe4000f8ec0ff */
[----:B------:R-:W-:Y:S02]  /*ad70*/  IMAD.X R15, RZ, RZ, UR11, P1 ;  /* 0x0000000bff0f7e24 */ /* 0x000fe400088e06ff */
[----:B------:R-:W-:-:S05]  /*ad80*/  IMAD.X R25, RZ, RZ, UR11, P0 ;  /* 0x0000000bff197e24 */ /* 0x000fca00080e06ff */
[----:B------:R-:W0:Y:S04]  /*ad90*/  LDS.U8 R23, [R8+UR6] ;  /* 0x0000000608177984 */ /* 0x000e280008000000 */
[----:B------:R-:W1:Y:S04]  /*ada0*/  LDS.U8 R27, [R8+UR6+0x1] ;  /* 0x00000106081b7984 */ /* 0x000e680008000000 */
[----:B------:R-:W2:Y:S01]  /*adb0*/  LDS.U8 R29, [R8+UR6+0x2] ;  /* 0x00000206081d7984 */ /* 0x000ea20008000000 */
[----:B------:R-:W-:Y:S02]  /*adc0*/  VIADD R16, R10, 0x2 ;  /* 0x000000020a107836 */ /* 0x000fe40000000000 */
[C---:B------:R-:W-:Y:S01]  /*add0*/  VIADD R20, R11.reuse, 0x2 ;  /* 0x000000020b147836 */ /* 0x040fe20000000000 */
[----:B------:R-:W3:Y:S01]  /*ade0*/  LDS.U8 R28, [R8+UR6+0x3] ;  /* 0x00000306081c7984 */ /* 0x000ee20008000000 */
[----:B------:R-:W-:-:S03]  /*adf0*/  VIADD R26, R11, 0x3 ;  /* 0x000000030b1a7836 */ /* 0x000fc60000000000 */
[----:B------:R-:W4:Y:S04]  /*ae00*/  LDS.U8 R18, [R8+UR6+0x4] ;  /* 0x0000040608127984 */ /* 0x000f280008000000 */
[----:B------:R-:W4:Y:S04]  /*ae10*/  LDS.U8 R12, [R8+UR6+0x5] ;  /* 0x00000506080c7984 */ /* 0x000f280008000000 */
[----:B------:R-:W4:Y:S04]  /*ae20*/  LDS.U8 R22, [R8+UR6+0x6] ;  /* 0x0000060608167984 */ /* 0x000f280008000000 */
[----:B0-----:R-:W-:Y:S04]  /*ae30*/  STG.E.U8 desc[UR8][R14.64], R23 ;  /* 0x000000170e007986 */ /* 0x001fe8000c101108 */
[----:B------:R-:W4:Y:S04]  /*ae40*/  LDG.E.U8 R19, desc[UR8][R24.64] ;  /* 0x0000000818137981 */ /* 0x000f28000c1e1100 */
[----:B-1----:R0:W-:Y:S04]  /*ae50*/  STG.E.U8 desc[UR8][R14.64+0x1], R27 ;  /* 0x0000011b0e007986 */ /* 0x0021e8000c101108 */
[----:B------:R1:W4:Y:S01]  /*ae60*/  LDG.E.U8 R13, desc[UR8][R24.64+0x1] ;  /* 0x00000108180d7981 */ /* 0x000322000c1e1100 */
[----:B------:R-:W-:-:S02]  /*ae70*/  IADD3 R16, P1, PT, R16, UR10, RZ ;  /* 0x0000000a10107c10 */ /* 0x000fc4000ff3e0ff */
[----:B------:R-:W-:-:S03]  /*ae80*/  IADD3 R20, P0, PT, R20, UR10, RZ ;  /* 0x0000000a14147c10 */ /* 0x000fc6000ff1e0ff */
[----:B------:R-:W-:Y:S02]  /*ae90*/  IMAD.X R17, RZ, RZ, UR11, P1 ;  /* 0x0000000bff117e24 */ /* 0x000fe400088e06ff */
[----:B------:R-:W-:Y:S02]  /*aea0*/  IMAD.X R21, RZ, RZ, UR11, P0 ;  /* 0x0000000bff157e24 */ /* 0x000fe400080e06ff */
[----:B0-----:R-:W-:Y:S01]  /*aeb0*/  VIADD R14, R10, 0x3 ;  /* 0x000000030a0e7836 */ /* 0x001fe20000000000 */
[----:B--2---:R0:W-:Y:S04]  /*aec0*/  STG.E.U8 desc[UR8][R16.64], R29 ;  /* 0x0000001d10007986 */ /* 0x0041e8000c101108 */
[----:B------:R2:W4:Y:S01]  /*aed0*/  LDG.E.U8 R23, desc[UR8][R20.64] ;  /* 0x0000000814177981 */ /* 0x000522000c1e1100 */
[----:B------:R-:W-:-:S02]  /*aee0*/  IADD3 R14, P1, PT, R14, UR10, RZ ;  /* 0x0000000a0e0e7c10 */ /* 0x000fc4000ff3e0ff */
[----:B------:R-:W-:Y:S01]  /*aef0*/  IADD3 R26, P0, PT, R26, UR10, RZ ;  /* 0x0000000a1a1a7c10 */ /* 0x000fe2000ff1e0ff */
[----:B-1----:R-:W1:Y:S02]  /*af00*/  LDS.U8 R24, [R8+UR6+0x7] ;  /* 0x0000070608187984 */ /* 0x002e640008000000 */
[----:B------:R-:W-:Y:S02]  /*af10*/  IMAD.X R15, RZ, RZ, UR11, P1 ;  /* 0x0000000bff0f7e24 */ /* 0x000fe400088e06ff */
[----:B------:R-:W-:-:S03]  /*af20*/  IMAD.X R27, RZ, RZ, UR11, P0 ;  /* 0x0000000bff1b7e24 */ /* 0x000fc600080e06ff */
[----:B---3--:R3:W-:Y:S04]  /*af30*/  STG.E.U8 desc[UR8][R14.64], R28 ;  /* 0x0000001c0e007986 */ /* 0x0087e8000c101108 */
[----:B------:R3:W4:Y:S01]  /*af40*/  LDG.E.U8 R25, desc[UR8][R26.64] ;  /* 0x000000081a197981 */ /* 0x000722000c1e1100 */
[C---:B--2---:R-:W-:Y:S02]  /*af50*/  VIADD R20, R10.reuse, 0x4 ;  /* 0x000000040a147836 */ /* 0x044fe40000000000 */
[C---:B0-----:R-:W-:Y:S02]  /*af60*/  VIADD R16, R11.reuse, 0x4 ;  /* 0x000000040b107836 */ /* 0x041fe40000000000 */
[----:B------:R-:W-:Y:S01]  /*af70*/  VIADD R29, R10, 0x5 ;  /* 0x000000050a1d7836 */ /* 0x000fe20000000000 */
[----:B------:R-:W-:Y:S01]  /*af80*/  IADD3 R20, P0, PT, R20, UR10, RZ ;  /* 0x0000000a14147c10 */ /* 0x000fe2000ff1e0ff */
[----:B---3--:R-:W-:-:S03]  /*af90*/  VIADD R14, R11, 0x5 ;  /* 0x000000050b0e7836 */ /* 0x008fc60000000000 */
        /* <DEDUP_REMOVED lines=11> */
[----:B--2---:R-:W-:Y:S01]  /*b050*/  IADD3 R20, P1, PT, R15, UR10, RZ ;  /* 0x0000000a0f147c10 */ /* 0x004fe2000ff3e0ff */
[----:B------:R-:W-:-:S02]  /*b060*/  IMAD.X R15, RZ, RZ, UR11, P0 ;  /* 0x0000000bff0f7e24 */ /* 0x000fc400080e06ff */
[C---:B------:R-:W-:Y:S02]  /*b070*/  VIADD R18, R11.reuse, 0x6 ;  /* 0x000000060b127836 */ /* 0x040fe40000000000 */
[----:B------:R-:W-:Y:S01]  /*b080*/  IMAD.X R21, RZ, RZ, UR11, P1 ;  /* 0x0000000bff157e24 */ /* 0x000fe200088e06ff */
[----:B-1----:R1:W2:Y:S01]  /*b090*/  LDG.E.U8 R29, desc[UR8][R14.64] ;  /* 0x000000080e1d7981 */ /* 0x0022a2000c1e1100 */
[----:B---3--:R-:W-:Y:S02]  /*b0a0*/  VIADD R16, R10, 0x7 ;  /* 0x000000070a107836 */ /* 0x008fe40000000000 */
[----:B------:R-:W-:Y:S01]  /*b0b0*/  VIADD R28, R11, 0x7 ;  /* 0x000000070b1c7836 */ /* 0x000fe20000000000 */
[----:B------:R3:W-:Y:S02]  /*b0c0*/  STG.E.U8 desc[UR8][R20.64], R22 ;  /* 0x0000001614007986 */ /* 0x0007e4000c101108 */
[----:B------:R-:W-:Y:S02]  /*b0d0*/  IADD3 R16, P1, PT, R16, UR10, RZ ;  /* 0x0000000a10107c10 */ /* 0x000fe4000ff3e0ff */
[----:B-1----:R-:W-:-:S03]  /*b0e0*/  IADD3 R14, P0, PT, R18, UR10, RZ ;  /* 0x0000000a120e7c10 */ /* 0x002fc6000ff1e0ff */
[----:B------:R-:W-:Y:S01]  /*b0f0*/  IMAD.X R17, RZ, RZ, UR11, P1 ;  /* 0x0000000bff117e24 */ /* 0x000fe200088e06ff */
[----:B------:R-:W1:Y:S01]  /*b100*/  LDS.U8 R18, [R8+UR6+0x9] ;  /* 0x0000090608127984 */ /* 0x000e620008000000 */
[----:B------:R-:W-:-:S05]  /*b110*/  IMAD.X R15, RZ, RZ, UR11, P0 ;  /* 0x0000000bff0f7e24 */ /* 0x000fca00080e06ff */
[----:B------:R0:W2:Y:S04]  /*b120*/  LDG.E.U8 R12, desc[UR8][R14.64] ;  /* 0x000000080e0c7981 */ /* 0x0000a8000c1e1100 */
[----:B------:R1:W-:Y:S01]  /*b130*/  STG.E.U8 desc[UR8][R16.64], R24 ;  /* 0x0000001810007986 */ /* 0x0003e2000c101108 */
[----:B0-----:R-:W-:Y:S01]  /*b140*/  VIADD R15, R10, 0x8 ;  /* 0x000000080a0f7836 */ /* 0x001fe20000000000 */
[----:B------:R-:W-:Y:S02]  /*b150*/  IADD3 R14, P0, PT, R28, UR10, RZ ;  /* 0x0000000a1c0e7c10 */ /* 0x000fe4000ff1e0ff */
[----:B------:R-:W0:Y:S02]  /*b160*/  LDS.U8 R28, [R8+UR6+0xa] ;  /* 0x00000a06081c7984 */ /* 0x000e240008000000 */
[----:B---3--:R-:W-:Y:S01]  /*b170*/  IADD3 R20, P1, PT, R15, UR10, RZ ;  /* 0x0000000a0f147c10 */ /* 0x008fe2000ff3e0ff */
[----:B------:R-:W-:-:S04]  /*b180*/  IMAD.X R15, RZ, RZ, UR11, P0 ;  /* 0x0000000bff0f7e24 */ /* 0x000fc800080e06ff */
[----:B------:R-:W-:Y:S01]  /*b190*/  IMAD.X R21, RZ, RZ, UR11, P1 ;  /* 0x0000000bff157e24 */ /* 0x000fe200088e06ff */
[----:B------:R3:W2:Y:S04]  /*b1a0*/  LDG.E.U8 R22, desc[UR8][R14.64] ;  /* 0x000000080e167981 */ /* 0x0006a8000c1e1100 */
[----:B------:R1:W-:Y:S01]  /*b1b0*/  STG.E.U8 desc[UR8][R20.64], R26 ;  /* 0x0000001a14007986 */ /* 0x0003e2000c101108 */
[----:B---3--:R-:W-:Y:S02]  /*b1c0*/  VIADD R14, R11, 0x8 ;  /* 0x000000080b0e7836 */ /* 0x008fe40000000000 */
[----:B------:R-:W-:-:S03]  /*b1d0*/  VIADD R15, R10, 0x9 ;  /* 0x000000090a0f7836 */ /* 0x000fc60000000000 */
[----:B------:R-:W-:Y:S02]  /*b1e0*/  IADD3 R14, P0, PT, R14, UR10, RZ ;  /* 0x0000000a0e0e7c10 */ /* 0x000fe4000ff1e0ff */
[----:B-1----:R-:W-:-:S03]  /*b1f0*/  IADD3 R16, P1, PT, R15, UR10, RZ ;  /* 0x0000000a0f107c10 */ /* 0x002fc6000ff3e0ff */
[----:B------:R-:W-:Y:S02]  /*b200*/  IMAD.X R15, RZ, RZ, UR11, P0 ;  /* 0x0000000bff0f7e24 */ /* 0x000fe400080e06ff */
[----:B------:R-:W-:-:S03]  /*b210*/  IMAD.X R17, RZ, RZ, UR11, P1 ;  /* 0x0000000bff117e24 */ /* 0x000fc600088e06ff */
[----:B------:R1:W3:Y:S01]  /*b220*/  LDG.E.U8 R24, desc[UR8][R14.64] ;  /* 0x000000080e187981 */ /* 0x0002e2000c1e1100 */
        /* <DEDUP_REMOVED lines=8> */
[----:B------:R1:W3:Y:S01]  /*b2b0*/  LDG.E.U8 R26, desc[UR8][R14.64] ;  /* 0x000000080e1a7981 */ /* 0x0002e2000c1e1100 */
[----:B0-----:R-:W-:-:S03]  /*b2c0*/  VIADD R16, R10, 0xb ;  /* 0x0000000b0a107836 */ /* 0x001fc60000000000 */
[----:B------:R0:W-:Y:S04]  /*b2d0*/  STG.E.U8 desc[UR8][R20.64], R28 ;  /* 0x0000001c14007986 */ /* 0x0001e8000c101108 */
[----:B------:R-:W0:Y:S01]  /*b2e0*/  LDS.U8 R21, [R8+UR6+0xc] ;  /* 0x00000c0608157984 */ /* 0x000e220008000000 */
[----:B-1----:R-:W-:-:S05]  /*b2f0*/  VIADD R14, R11, 0xa ;  /* 0x0000000a0b0e7836 */ /* 0x002fca0000000000 */
[----:B------:R-:W-:-:S05]  /*b300*/  IADD3 R14, P0, PT, R14, UR10, RZ ;  /* 0x0000000a0e0e7c10 */ /* 0x000fca000ff1e0ff */
[----:B------:R-:W-:Y:S01]  /*b310*/  IMAD.X R15, RZ, RZ, UR11, P0 ;  /* 0x0000000bff0f7e24 */ /* 0x000fe200080e06ff */
[----:B------:R-:W-:-:S04]  /*b320*/  IADD3 R16, P0, PT, R16, UR10, RZ ;  /* 0x0000000a10107c10 */ /* 0x000fc8000ff1e0ff */
[----:B0-----:R0:W3:Y:S01]  /*b330*/  LDG.E.U8 R28, desc[UR8][R14.64] ;  /* 0x000000080e1c7981 */ /* 0x0010e2000c1e1100 */
        /* <DEDUP_REMOVED lines=8> */
[----:B------:R-:W3:Y:S01]  /*b3c0*/  LDG.E.U8 R15, desc[UR8][R14.64] ;  /* 0x000000080e0f7981 */ /* 0x000ee2000c1e1100 */
        /* <DEDUP_REMOVED lines=9> */
[----:B------:R0:W3:Y:S01]  /*b460*/  LDG.E.U8 R14, desc[UR8][R18.64] ;  /* 0x00000008120e7981 */ /* 0x0000e2000c1e1100 */
        /* <DEDUP_REMOVED lines=8> */
[----:B------:R1:W3:Y:S01]  /*b4f0*/  LDG.E.U8 R13, desc[UR8][R16.64] ;  /* 0x00000008100d7981 */ /* 0x0002e2000c1e1100 */
        /* <DEDUP_REMOVED lines=161> */
[----:B------:R-:W-:Y:S02]  /*bf10*/  VIADD R18, R11, 0x1e ;  /* 0x0000001e0b127836 */ /* 0x000fe40000000000 */
[----:B------:R-:W-:-:S03]  /*bf20*/  VIADD R10, R10, 0x1f ;  /* 0x0000001f0a0a7836 */ /* 0x000fc60000000000 */
[----:B------:R-:W-:Y:S01]  /*bf30*/  IADD3 R18, P0, PT, R18, UR10, RZ ;  /* 0x0000000a12127c10 */ /* 0x000fe2000ff1e0ff */
[----:B-1----:R1:W-:Y:S04]  /*bf40*/  STG.E.U8 desc[UR8][R16.64], R19 ;  /* 0x0000001310007986 */ /* 0x0023e8000c101108 */
[----:B------:R-:W3:Y:S01]  /*bf50*/  LDS.U8 R17, [R8+UR6+0x1f] ;  /* 0x00001f0608117984 */ /* 0x000ee20008000000 */
[----:B------:R-:W-:Y:S02]  /*bf60*/  VIADD R11, R11, 0x1f ;  /* 0x0000001f0b0b7836 */ /* 0x000fe40000000000 */
[----:B-1----:R-:W-:Y:S01]  /*bf70*/  IMAD.X R19, RZ, RZ, UR11, P0 ;  /* 0x0000000bff137e24 */ /* 0x002fe200080e06ff */
[----:B0-----:R-:W-:-:S04]  /*bf80*/  IADD3 R20, P0, PT, R10, UR10, RZ ;  /* 0x0000000a0a147c10 */ /* 0x001fc8000ff1e0ff */
[----:B------:R-:W2:Y:S01]  /*bf90*/  LDG.E.U8 R18, desc[UR8][R18.64] ;  /* 0x0000000812127981 */ /* 0x000ea2000c1e1100 */
[----:B------:R-:W-:Y:S01]  /*bfa0*/  IMAD.X R21, RZ, RZ, UR11, P0 ;  /* 0x0000000bff157e24 */ /* 0x000fe200080e06ff */
[----:B------:R-:W-:-:S05]  /*bfb0*/  IADD3 R10, P0, PT, R11, UR10, RZ ;  /* 0x0000000a0b0a7c10 */ /* 0x000fca000ff1e0ff */
[----:B------:R-:W-:Y:S01]  /*bfc0*/  IMAD.X R11, RZ, RZ, UR11, P0 ;  /* 0x0000000bff0b7e24 */ /* 0x000fe200080e06ff */
[----:B---3--:R0:W-:Y:S05]  /*bfd0*/  STG.E.U8 desc[UR8][R20.64], R17 ;  /* 0x0000001114007986 */ /* 0x0081ea000c101108 */
[----:B------:R-:W3:Y:S04]  /*bfe0*/  LDG.E.U8 R11, desc[UR8][R10.64] ;  /* 0x000000080a0b7981 */ /* 0x000ee8000c1e1100 */
        /* <DEDUP_REMOVED lines=11> */
[----:B--2---:R0:W-:Y:S04]  /*c0a0*/  STS.U8 [R8+UR6+0x1d], R29 ;  /* 0x00001d1d08007988 */ /* 0x0041e80008000006 */
[----:B------:R0:W-:Y:S04]  /*c0b0*/  STS.U8 [R8+UR6+0x1e], R18 ;  /* 0x00001e1208007988 */ /* 0x0001e80008000006 */
[----:B---3--:R0:W-:Y:S02]  /*c0c0*/  STS.U8 [R8+UR6+0x1f], R11 ;  /* 0x00001f0b08007988 */ /* 0x0081e40008000006 */
.L_x_81:
[----:B------:R-:W-:Y:S05]  /*c0d0*/  BSYNC.RECONVERGENT B2 ;  /* 0x0000000000027941 */ /* 0x000fea0003800200 */
.L_x_79:
[----:B0-2---:R-:W0:Y:S02]  /*c0e0*/  LDC.64 R10, c[0x4][0x18] ;  /* 0x01000600ff0a7b82 */ /* 0x005e240000000a00 */
[----:B0-----:R-:W2:Y:S01]  /*c0f0*/  LDG.E R12, desc[UR8][R10.64] ;  /* 0x000000080a0c7981 */ /* 0x001ea2000c1e1900 */
[----:B------:R-:W-:-:S05]  /*c100*/  IMAD.SHL.U32 R5, R5, 0x4, RZ ;  /* 0x0000000405057824 */ /* 0x000fca00078e00ff */
[----:B------:R-:W-:-:S05]  /*c110*/  LOP3.LUT R14, R0, 0x3ffc, R5, 0xf8, !PT ;  /* 0x00003ffc000e7812 */ /* 0x000fca00078ef805 */
[----:B------:R0:W-:Y:S01]  /*c120*/  STS [R9], R14 ;  /* 0x0000000e09007388 */ /* 0x0001e20000000800 */
[----:B--2---:R-:W-:-:S05]  /*c130*/  VIADD R5, R12, 0x1 ;  /* 0x000000010c057836 */ /* 0x004fca0000000000 */
[----:B------:R0:W-:Y:S02]  /*c140*/  STG.E desc[UR8][R10.64], R5 ;  /* 0x000000050a007986 */ /* 0x0001e4000c101908 */
.L_x_69:
[----:B------:R-:W-:Y:S05]  /*c150*/  BSYNC.RECONVERGENT B1 ;  /* 0x0000000000017941 */ /* 0x000fea0003800200 */
.L_x_68:
[----:B------:R-:W2:Y:S01]  /*c160*/  S2UR UR7, SR_CgaCtaId ;  /* 0x00000000000779c3 */ /* 0x000ea20000008800 */
[----:B------:R-:W-:Y:S01]  /*c170*/  UMOV UR6, 0x400 ;  /* 0x0000040000067882 */ /* 0x000fe20000000000 */
[C---:B01----:R-:W-:Y:S01]  /*c180*/  LOP3.LUT R5, R3.reuse, 0x1f, RZ, 0xc0, !PT ;  /* 0x0000001f03057812 */ /* 0x043fe200078ec0ff */
[----:B------:R-:W-:Y:S01]  /*c190*/  VIADD R3, R3, 0x1 ;  /* 0x0000000103037836 */ /* 0x000fe20000000000 */
[----:B--2---:R-:W-:-:S06]  /*c1a0*/  ULEA UR6, UR7, UR6, 0x18 ;  /* 0x0000000607067291 */ /* 0x004fcc000f8ec0ff */
[----:B------:R-:W-:-:S05]  /*c1b0*/  IADD3 R8, PT, PT, R8, UR6, R5 ;  /* 0x0000000608087c10 */ /* 0x000fca000fffe005 */
[----:B------:R-:W0:Y:S01]  /*c1c0*/  LDS.U8 R9, [R8] ;  /* 0x0000000008097984 */ /* 0x000e220000000000 */
[----:B------:R-:W1:Y:S02]  /*c1d0*/  LDCU.64 UR6, c[0x4][0x28] ;  /* 0x01000500ff0677ac */ /* 0x000e640008000a00 */
[----:B-1----:R-:W-:Y:S01]  /*c1e0*/  IADD3 R4, P0, PT, R4, UR6, RZ ;  /* 0x0000000604047c10 */ /* 0x002fe2000ff1e0ff */
[----:B------:R-:W1:Y:S04]  /*c1f0*/  LDCU UR6, c[0x0][0x380] ;  /* 0x00007000ff0677ac */ /* 0x000e680008000800 */
[----:B------:R-:W-:Y:S01]  /*c200*/  IMAD.X R5, RZ, RZ, UR7, P0 ;  /* 0x00000007ff057e24 */ /* 0x000fe200080e06ff */
[----:B-1----:R-:W-:-:S04]  /*c210*/  ISETP.NE.AND P0, PT, R3, UR6, PT ;  /* 0x0000000603007c0c */ /* 0x002fc8000bf05270 */
[----:B0-----:R2:W-:Y:S09]  /*c220*/  STG.E.U8 desc[UR8][R4.64], R9 ;  /* 0x0000000904007986 */ /* 0x0015f2000c101108 */
[----:B------:R-:W-:Y:S05]  /*c230*/  @P0 BRA `(.L_x_82) ;  /* 0xffffffc400380947 */ /* 0x000fea000383ffff */
.L_x_58:
[----:B------:R-:W-:Y:S05]  /*c240*/  BSYNC.RECONVERGENT B0 ;  /* 0x0000000000007941 */ /* 0x000fea0003800200 */
.L_x_57:
[----:B------:R-:W-:Y:S06]  /*c250*/  BAR.SYNC.DEFER_BLOCKING 0x0 ;  /* 0x0000000000007b1d */ /* 0x000fec0000010000 */
[----:B------:R-:W-:Y:S05]  /*c260*/  BRA.U UP0, `(.L_x_83) ;  /* 0xffffffc5000c7547 */ /* 0x000fea000b83ffff */
[----:B-1-3--:R-:W1:Y:S01]  /*c270*/  LDC.64 R10, c[0x4][0x18] ;  /* 0x01000600ff0a7b82 */ /* 0x00ae620000000a00 */
[----:B------:R-:W-:Y:S01]  /*c280*/  MOV R0, 0x0 ;  /* 0x0000000000007802 */ /* 0x000fe20000000f00 */
[----:B------:R-:W3:Y:S01]  /*c290*/  LDCU.64 UR4, c[0x4][0x38] ;  /* 0x01000700ff0477ac */ /* 0x000ee20008000a00 */
[----:B-1----:R-:W4:Y:S05]  /*c2a0*/  LDG.E R3, desc[UR8][R10.64] ;  /* 0x000000080a037981 */ /* 0x002f2a000c1e1900 */
[----:B--2---:R1:W2:Y:S01]  /*c2b0*/  LDC.64 R8, c[0x4][R0] ;  /* 0x0100000000087b82 */ /* 0x0042a20000000a00 */
[----:B---3--:R-:W-:Y:S02]  /*c2c0*/  IMAD.U32 R4, RZ, RZ, UR4 ;  /* 0x00000004ff047e24 */ /* 0x008fe4000f8e00ff */
[----:B------:R-:W-:Y:S01]  /*c2d0*/  IMAD.U32 R5, RZ, RZ, UR5 ;  /* 0x00000005ff057e24 */ /* 0x000fe2000f8e00ff */
[----:B--2-4-:R1:W-:Y:S06]  /*c2e0*/  STL.64 [R1], R2 ;  /* 0x0000000201007387 */ /* 0x0143ec0000100a00 */
[----:B------:R-:W-:-:S07]  /*c2f0*/  LEPC R20, `(.L_x_84) ;  /* 0x000000001014794e */ /* 0x000fce0000000000 */
[----:B01----:R-:W-:Y:S05]  /*c300*/  CALL.ABS.NOINC R8 ;  /* 0x0000000008007343 */ /* 0x003fea0003c00000 */
.L_x_84:
[----:B------:R-:W-:Y:S05]  /*c310*/  EXIT ;  /* 0x000000000000794d */ /* 0x000fea0003800000 */
.L_x_85:
[----:B------:R-:W-:-:S00]  /*c320*/  BRA `(.L_x_85) ;  /* 0xfffffffc00fc7947 */ /* 0x000fc0000383ffff */
[----:B------:R-:W-:-:S00]  /*c330*/  NOP ;  /* 0x0000000000007918 */ /* 0x000fc00000000000 */
        /* <DEDUP_REMOVED lines=12> */
.L_x_86:


//--------------------- .nv.global.init           --------------------------
	.section	.nv.global.init,"aw",@progbits
.nv.global.init:
	.type		$str,@object
	.size		$str,(.L_6 - $str)
$str:
        /*0000*/ 	.byte	0x74, 0x68, 0x69, 0x73, 0x20, 0x74, 0x68, 0x72, 0x65, 0x61, 0x64, 0x20, 0x70, 0x69, 0x64, 0x20
        /*0010*/ 	.byte	0x3d, 0x20, 0x25, 0x64, 0x2c, 0x20, 0x74, 0x6f, 0x74, 0x61, 0x6c, 0x20, 0x70, 0x61, 0x67, 0x65
        /*0020*/ 	.byte	0x66, 0x61, 0x75, 0x6c, 0x74, 0x20, 0x74, 0x69, 0x6d, 0x65, 0x73, 0x3d, 0x25, 0x75, 0x0a, 0x00
.L_6:


//--------------------- .nv.shared._Z8mykerneli   --------------------------
	.section	.nv.shared._Z8mykerneli,"aw",@nobits
	.sectionflags	@""
	.align	16
.nv.shared._Z8mykerneli:
	.zero		33792


//--------------------- .nv.shared.reserved.0     --------------------------
	.section	.nv.shared.reserved.0,"aw",@nobits
	.weak		__nv_reservedSMEM_offset_0_alias
	.size		__nv_reservedSMEM_offset_0_alias, 0, 64
	.other		__nv_reservedSMEM_offset_0_alias,@"STO_CUDA_RESERVED_SHARED STV_DEFAULT"
__nv_reservedSMEM_offset_0_alias:
	.zero		0
	.zero		64


//--------------------- .nv.global                --------------------------
	.section	.nv.global,"aw",@nobits
	.align	8
.nv.global:
	.type		STORAGE_TABLE,@object
	.size		STORAGE_TABLE,(PAGEFAULT - STORAGE_TABLE)
	.other		STORAGE_TABLE,@"STV_DEFAULT STO_CUDA_MANAGED"
STORAGE_TABLE:
	.zero		8
	.type		PAGEFAULT,@object
	.size		PAGEFAULT,(STORAGE_COUNT - PAGEFAULT)
	.other		PAGEFAULT,@"STV_DEFAULT STO_CUDA_MANAGED"
PAGEFAULT:
	.zero		4
	.type		STORAGE_COUNT,@object
	.size		STORAGE_COUNT,(results - STORAGE_COUNT)
	.other		STORAGE_COUNT,@"STV_DEFAULT STO_CUDA_MANAGED"
STORAGE_COUNT:
	.zero		4
	.type		results,@object
	.size		results,(input - results)
	.other		results,@"STV_DEFAULT STO_CUDA_MANAGED"
results:
	.zero		131072
	.type		input,@object
	.size		input,(storage - input)
	.other		input,@"STV_DEFAULT STO_CUDA_MANAGED"
input:
	.zero		131072
	.type		storage,@object
	.size		storage,(.L_3 - storage)
	.other		storage,@"STV_DEFAULT STO_CUDA_MANAGED"
storage:
	.zero		131072
.L_3:


//--------------------- .nv.constant0._Z8mykerneli --------------------------
	.section	.nv.constant0._Z8mykerneli,"a",@progbits
	.sectionflags	@""
	.align	4
.nv.constant0._Z8mykerneli:
	.zero		900


//--------------------- SYMBOLS --------------------------

	.type		.nv.reservedSmem.offset0,@object
	.size		.nv.reservedSmem.offset0,0x4
	.type		.nv.reservedSmem.cap,@object
	.size		.nv.reservedSmem.cap,0x4
	.type		vprintf,@function
